def matmul_kernel(
    a_ptr,
    b_ptr,
    c_ptr,
    M,
    N,
    K,
    stride_am,
    stride_ak,
    stride_bk,
    stride_bn,
    stride_cm,
    stride_cn,
    BLOCK_M: tl.constexpr,
    BLOCK_N: tl.constexpr,
    BLOCK_K: tl.constexpr,
    GROUP_M: tl.constexpr,
):
    pid = tl.program_id(axis=0)
    num_pid_m = tl.cdiv(M, BLOCK_M)
    num_pid_n = tl.cdiv(N, BLOCK_N)
    num_pid_in_group = GROUP_M * num_pid_n
    group_id = pid // num_pid_in_group
    first_pid_m = group_id * GROUP_M
    group_size_m = min(num_pid_m - first_pid_m, GROUP_M)
    pid_m = first_pid_m + ((pid % num_pid_in_group) % group_size_m)
    pid_n = (pid % num_pid_in_group) // group_size_m

    offs_am = (pid_m * BLOCK_M + tl.arange(0, BLOCK_M)) % M
    offs_bn = (pid_n * BLOCK_N + tl.arange(0, BLOCK_N)) % N
    offs_k = tl.arange(0, BLOCK_K)
    a_ptrs = a_ptr + offs_am[:, None] * stride_am + offs_k[None, :] * stride_ak
    b_ptrs = b_ptr + offs_k[:, None] * stride_bk + offs_bn[None, :] * stride_bn

    acc = tl.zeros((BLOCK_M, BLOCK_N), dtype=tl.float32)
    for kk in range(0, tl.cdiv(K, BLOCK_K)):
        a = tl.load(a_ptrs, mask=offs_k[None, :] < K - kk * BLOCK_K, other=0.0)
        b = tl.load(b_ptrs, mask=offs_k[:, None] < K - kk * BLOCK_K, other=0.0)
        acc = tl.dot(a, b, acc)
        a_ptrs += BLOCK_K * stride_ak
        b_ptrs += BLOCK_K * stride_bk

    c = acc.to(c_ptr.dtype.element_ty)
    offs_cm = pid_m * BLOCK_M + tl.arange(0, BLOCK_M)
    offs_cn = pid_n * BLOCK_N + tl.arange(0, BLOCK_N)
    c_ptrs = c_ptr + offs_cm[:, None] * stride_cm + offs_cn[None, :] * stride_cn
    mask = (offs_cm[:, None] < M) & (offs_cn[None, :] < N)
    tl.store(c_ptrs, c, mask=mask)

# config = {"BLOCK_K": 64, "BLOCK_M": 128, "BLOCK_N": 128, "GROUP_M": 4, "arch": "sm_100", "dtype": "bf16", "num_ctas": 1, "num_stages": 3, "num_warps": 4}
# arch = sm_100


// ===== COMPILED SASS (sm_100a) =====

	.target	sm_100a

	.elftype	@"ET_EXEC"


//--------------------- .note.nv.tkinfo           --------------------------
	.section	.note.nv.tkinfo,"",@"SHT_NOTE"
	.sectionflags	@"SHF_NOTE_NV_TKINFO"
	.tkinfo
        /*0018*/ 	.word	0x00000081
        /*0030*/ 	.string	""
        /*0030*/ 	.string	"ptxas-blackwell"
        /*0030*/ 	.string	"Cuda compilation tools, release 12.9, V12.9.86"
        /*0030*/ 	.string	"Build cuda_12.9.r12.9/compiler.36037853_0"
        /*0030*/ 	.string	"-v  -suppress-debug-info  -lineinfo  -arch sm_100a "



//--------------------- .note.nv.cuver            --------------------------
	.section	.note.nv.cuver,"",@"SHT_NOTE"
	.sectionflags	@"SHF_NOTE_NV_CUVER"
        /*0018*/ 	.short	0x0001
        /*001a*/ 	.short	0x0064
        /*001c*/ 	.short	0x0001
        /*001e*/ 	.short	0x0000
        /*0020*/ 	.short	0x0001
        /*0022*/ 	.short	0x0000


//--------------------- .nv.info                  --------------------------
	.section	.nv.info,"",@"SHT_CUDA_INFO"
	.align	4


	//----- nvinfo : EIATTR_REGCOUNT
	.align		4
        /*0000*/ 	.byte	0x04, 0x2f
        /*0002*/ 	.short	(.L_4 - .L_3)
	.align		4
.L_3:
        /*0004*/ 	.word	index@(matmul_kernel)
        /*0008*/ 	.word	0x000000ff


	//----- nvinfo : EIATTR_FRAME_SIZE
	.align		4
.L_4:
        /*000c*/ 	.byte	0x04, 0x11
        /*000e*/ 	.short	(.L_6 - .L_5)
	.align		4
.L_5:
        /*0010*/ 	.word	index@($__internal_2_$__cuda_sm10x_tcgen05_guardrail_trap_unallocated_columns_being_dealloced)
        /*0014*/ 	.word	0x00000088


	//----- nvinfo : EIATTR_FRAME_SIZE
	.align		4
.L_6:
        /*0018*/ 	.byte	0x04, 0x11
        /*001a*/ 	.short	(.L_8 - .L_7)
	.align		4
.L_7:
        /*001c*/ 	.word	index@($__internal_1_$__cuda_sm10x_tcgen05_guardrail_trap_phase_invalid_during_alloc)
        /*0020*/ 	.word	0x00000088


	//----- nvinfo : EIATTR_FRAME_SIZE
	.align		4
.L_8:
        /*0024*/ 	.byte	0x04, 0x11
        /*0026*/ 	.short	(.L_10 - .L_9)
	.align		4
.L_9:
        /*0028*/ 	.word	index@($__internal_0_$__cuda_sm10x_tcgen05_guardrail_trap_col_being_dealloced_not_returned_by_alloc)
        /*002c*/ 	.word	0x00000088


	//----- nvinfo : EIATTR_FRAME_SIZE
	.align		4
.L_10:
        /*0030*/ 	.byte	0x04, 0x11
        /*0032*/ 	.short	(.L_12 - .L_11)
	.align		4
.L_11:
        /*0034*/ 	.word	index@(matmul_kernel)
        /*0038*/ 	.word	0x00000088


	//----- nvinfo : EIATTR_MIN_STACK_SIZE
	.align		4
.L_12:
        /*003c*/ 	.byte	0x04, 0x12
        /*003e*/ 	.short	(.L_14 - .L_13)
	.align		4
.L_13:
        /*0040*/ 	.word	index@(matmul_kernel)
        /*0044*/ 	.word	0x00000088
.L_14:


//--------------------- .nv.info.matmul_kernel    --------------------------
	.section	.nv.info.matmul_kernel,"",@"SHT_CUDA_INFO"
	.sectionflags	@""
	.align	4


	//----- nvinfo : EIATTR_CUDA_API_VERSION
	.align		4
        /*0000*/ 	.byte	0x04, 0x37
        /*0002*/ 	.short	(.L_16 - .L_15)
.L_15:
        /*0004*/ 	.word	0x00000081


	//----- nvinfo : EIATTR_KPARAM_INFO
	.align		4
.L_16:
        /*0008*/ 	.byte	0x04, 0x17
        /*000a*/ 	.short	(.L_18 - .L_17)
.L_17:
        /*000c*/ 	.word	0x00000000
        /*0010*/ 	.short	0x000d
        /*0012*/ 	.short	0x0048
        /*0014*/ 	.byte	0x00, 0xf4, 0x21, 0x00


	//----- nvinfo : EIATTR_KPARAM_INFO
	.align		4
.L_18:
        /*0018*/ 	.byte	0x04, 0x17
        /*001a*/ 	.short	(.L_20 - .L_19)
.L_19:
        /*001c*/ 	.word	0x00000000
        /*0020*/ 	.short	0x000c
        /*0022*/ 	.short	0x0040
        /*0024*/ 	.byte	0x00, 0xf4, 0x21, 0x00


	//----- nvinfo : EIATTR_KPARAM_INFO
	.align		4
.L_20:
        /*0028*/ 	.byte	0x04, 0x17
        /*002a*/ 	.short	(.L_22 - .L_21)
.L_21:
        /*002c*/ 	.word	0x00000000
        /*0030*/ 	.short	0x000b
        /*0032*/ 	.short	0x0038
        /*0034*/ 	.byte	0x00, 0xf0, 0x11, 0x00


	//----- nvinfo : EIATTR_KPARAM_INFO
	.align		4
.L_22:
        /*0038*/ 	.byte	0x04, 0x17
        /*003a*/ 	.short	(.L_24 - .L_23)
.L_23:
        /*003c*/ 	.word	0x00000000
        /*0040*/ 	.short	0x000a
        /*0042*/ 	.short	0x0034
        /*0044*/ 	.byte	0x00, 0xf0, 0x11, 0x00


	//----- nvinfo : EIATTR_KPARAM_INFO
	.align		4
.L_24:
        /*0048*/ 	.byte	0x04, 0x17
        /*004a*/ 	.short	(.L_26 - .L_25)
.L_25:
        /*004c*/ 	.word	0x00000000
        /*0050*/ 	.short	0x0009
        /*0052*/ 	.short	0x0030
        /*0054*/ 	.byte	0x00, 0xf0, 0x11, 0x00


	//----- nvinfo : EIATTR_KPARAM_INFO
	.align		4
.L_26:
        /*0058*/ 	.byte	0x04, 0x17
        /*005a*/ 	.short	(.L_28 - .L_27)
.L_27:
        /*005c*/ 	.word	0x00000000
        /*0060*/ 	.short	0x0008
        /*0062*/ 	.short	0x002c
        /*0064*/ 	.byte	0x00, 0xf0, 0x11, 0x00


	//----- nvinfo : EIATTR_KPARAM_INFO
	.align		4
.L_28:
        /*0068*/ 	.byte	0x04, 0x17
        /*006a*/ 	.short	(.L_30 - .L_29)
.L_29:
        /*006c*/ 	.word	0x00000000
        /*0070*/ 	.short	0x0007
        /*0072*/ 	.short	0x0028
        /*0074*/ 	.byte	0x00, 0xf0, 0x11, 0x00


	//----- nvinfo : EIATTR_KPARAM_INFO
	.align		4
.L_30:
        /*0078*/ 	.byte	0x04, 0x17
        /*007a*/ 	.short	(.L_32 - .L_31)
.L_31:
        /*007c*/ 	.word	0x00000000
        /*0080*/ 	.short	0x0006
        /*0082*/ 	.short	0x0024
        /*0084*/ 	.byte	0x00, 0xf0, 0x11, 0x00


	//----- nvinfo : EIATTR_KPARAM_INFO
	.align		4
.L_32:
        /*0088*/ 	.byte	0x04, 0x17
        /*008a*/ 	.short	(.L_34 - .L_33)
.L_33:
        /*008c*/ 	.word	0x00000000
        /*0090*/ 	.short	0x0005
        /*0092*/ 	.short	0x0020
        /*0094*/ 	.byte	0x00, 0xf0, 0x11, 0x00


	//----- nvinfo : EIATTR_KPARAM_INFO
	.align		4
.L_34:
        /*0098*/ 	.byte	0x04, 0x17
        /*009a*/ 	.short	(.L_36 - .L_35)
.L_35:
        /*009c*/ 	.word	0x00000000
        /*00a0*/ 	.short	0x0004
        /*00a2*/ 	.short	0x001c
        /*00a4*/ 	.byte	0x00, 0xf0, 0x11, 0x00


	//----- nvinfo : EIATTR_KPARAM_INFO
	.align		4
.L_36:
        /*00a8*/ 	.byte	0x04, 0x17
        /*00aa*/ 	.short	(.L_38 - .L_37)
.L_37:
        /*00ac*/ 	.word	0x00000000
        /*00b0*/ 	.short	0x0003
        /*00b2*/ 	.short	0x0018
        /*00b4*/ 	.byte	0x00, 0xf0, 0x11, 0x00


	//----- nvinfo : EIATTR_KPARAM_INFO
	.align		4
.L_38:
        /*00b8*/ 	.byte	0x04, 0x17
        /*00ba*/ 	.short	(.L_40 - .L_39)
.L_39:
        /*00bc*/ 	.word	0x00000000
        /*00c0*/ 	.short	0x0002
        /*00c2*/ 	.short	0x0010
        /*00c4*/ 	.byte	0x00, 0xf4, 0x21, 0x00


	//----- nvinfo : EIATTR_KPARAM_INFO
	.align		4
.L_40:
        /*00c8*/ 	.byte	0x04, 0x17
        /*00ca*/ 	.short	(.L_42 - .L_41)
.L_41:
        /*00cc*/ 	.word	0x00000000
        /*00d0*/ 	.short	0x0001
        /*00d2*/ 	.short	0x0008
        /*00d4*/ 	.byte	0x00, 0xf4, 0x21, 0x00


	//----- nvinfo : EIATTR_KPARAM_INFO
	.align		4
.L_42:
        /*00d8*/ 	.byte	0x04, 0x17
        /*00da*/ 	.short	(.L_44 - .L_43)
.L_43:
        /*00dc*/ 	.word	0x00000000
        /*00e0*/ 	.short	0x0000
        /*00e2*/ 	.short	0x0000
        /*00e4*/ 	.byte	0x00, 0xf4, 0x21, 0x00


	//----- nvinfo : EIATTR_AT_ENTRY_FRAGMENTS
	.align		4
.L_44:
        /*00e8*/ 	.byte	0x04, 0x4f
        /*00ea*/ 	.short	(.L_46 - .L_45)


	//   ....[0]....
.L_45:
        /*00ec*/ 	.word	0x00000004


	//----- nvinfo : EIATTR_RESERVED_SMEM_USED
	.align		4
.L_46:
        /*00f0*/ 	.byte	0x01, 0x41
	.zero		2


	//----- nvinfo : EIATTR_SPARSE_MMA_MASK
	.align		4
        /*00f4*/ 	.byte	0x03, 0x50
        /*00f6*/ 	.short	0x0000


	//----- nvinfo : EIATTR_TCGEN05_1CTA_USED
	.align		4
        /*00f8*/ 	.byte	0x01, 0x51
	.zero		2


	//----- nvinfo : EIATTR_MAXREG_COUNT
	.align		4
        /*00fc*/ 	.byte	0x03, 0x1b
        /*00fe*/ 	.short	0x00ff


	//----- nvinfo : EIATTR_NUM_BARRIERS
	.align		4
        /*0100*/ 	.byte	0x02, 0x4c
        /*0102*/ 	.byte	0x01
	.zero		1


	//----- nvinfo : EIATTR_ANNOTATIONS
	.align		4
        /*0104*/ 	.byte	0x04, 0x55
        /*0106*/ 	.short	(.L_48 - .L_47)


	//   ....[0]....
.L_47:
        /*0108*/ 	.word	0x00000001
        /*010c*/ 	.byte	0x70, 0x09, 0x00, 0x00, 0x01, 0x00, 0x00, 0x00, 0x20, 0x73, 0x00, 0x00, 0x01, 0x00, 0x00, 0x00
        /* <DEDUP_REMOVED lines=35> */
        /*034c*/ 	.byte	0x40, 0xc8, 0x00, 0x00


	//----- nvinfo : EIATTR_INT_WARP_WIDE_INSTR_OFFSETS
	.align		4
.L_48:
        /*0350*/ 	.byte	0x04, 0x31
        /*0352*/ 	.short	(.L_50 - .L_49)


	//   ....[0]....
.L_49:
        /*0354*/ 	.word	0x00004080


	//   ....[1]....
        /*0358*/ 	.word	0x000040b0


	//   ....[2]....
        /*035c*/ 	.word	0x00007440


	//   ....[3]....
        /*0360*/ 	.word	0x00010960


	//   ....[4]....
        /*0364*/ 	.word	0x000109b0


	//----- nvinfo : EIATTR_COOP_GROUP_MASK_REGIDS
	.align		4
.L_50:
        /*0368*/ 	.byte	0x04, 0x29
        /*036a*/ 	.short	(.L_52 - .L_51)


	//   ....[0]....
.L_51:
        /*036c*/ 	.word	0xffffffff


	//   ....[1]....
        /*0370*/ 	.word	0xffffffff


	//   ....[2]....
        /*0374*/ 	.word	0xffffffff


	//   ....[3]....
        /*0378*/ 	.word	0xffffffff


	//----- nvinfo : EIATTR_COOP_GROUP_INSTR_OFFSETS
	.align		4
.L_52:
        /*037c*/ 	.byte	0x04, 0x28
        /*037e*/ 	.short	(.L_54 - .L_53)


	//   ....[0]....
.L_53:
        /*0380*/ 	.word	0x00000080


	//   ....[1]....
        /*0384*/ 	.word	0x00000340


	//   ....[2]....
        /*0388*/ 	.word	0x000107f0


	//   ....[3]....
        /*038c*/ 	.word	0x00010a60


	//----- nvinfo : EIATTR_VRC_CTA_INIT_COUNT
	.align		4
.L_54:
        /*0390*/ 	.byte	0x02, 0x4a
        /*0392*/ 	.byte	0x80
	.zero		1


	//----- nvinfo : EIATTR_MBARRIER_INSTR_OFFSETS
	.align		4
        /*0394*/ 	.byte	0x04, 0x39
        /*0396*/ 	.short	(.L_56 - .L_55)


	//   ....[0]....
.L_55:
        /*0398*/ 	.word	0x000041a0
        /*039c*/ 	.word	0x000000ff
        /*03a0*/ 	.word	0x00000000
        /*03a4*/ 	.short	0x0100
        /*03a6*/ 	.byte	0x0b
	.zero		1


	//   ....[1]....
        /*03a8*/ 	.word	0x00007460
        /*03ac*/ 	.word	0x000000ff
        /*03b0*/ 	.word	0x00008008
        /*03b4*/ 	.short	0x0100
        /*03b6*/ 	.byte	0x09
	.zero		1


	//   ....[2]....
        /*03b8*/ 	.word	0x0000b210
        /*03bc*/ 	.word	0x000000ff
        /*03c0*/ 	.word	0x00000000
        /*03c4*/ 	.short	0x010a
        /*03c6*/ 	.byte	0x0b
	.zero		1


	//   ....[3]....
        /*03c8*/ 	.word	0x0000c820
        /*03cc*/ 	.word	0x000000ff
        /*03d0*/ 	.word	0x00000000
        /*03d4*/ 	.short	0x010a
        /*03d6*/ 	.byte	0x0b
	.zero		1


	//   ....[4]....
        /*03d8*/ 	.word	0x0000c910
        /*03dc*/ 	.word	0x000000ff
        /*03e0*/ 	.word	0x00008000
        /*03e4*/ 	.short	0x0108
        /*03e6*/ 	.byte	0x09
	.zero		1


	//   ....[5]....
        /*03e8*/ 	.word	0x0000c940
        /*03ec*/ 	.word	0x000000ff
        /*03f0*/ 	.word	0x00008008
        /*03f4*/ 	.short	0x0108
        /*03f6*/ 	.byte	0x09
	.zero		1


	//   ....[6]....
        /*03f8*/ 	.word	0x00010a80
        /*03fc*/ 	.word	0x000000ff
        /*0400*/ 	.word	0x00000000
        /*0404*/ 	.short	0x010a
        /*0406*/ 	.byte	0x0b
	.zero		1


	//   ....[7]....
        /*0408*/ 	.word	0x00010ab0
        /*040c*/ 	.word	0x000000ff
        /*0410*/ 	.word	0x00000000
        /*0414*/ 	.short	0x010a
        /*0416*/ 	.byte	0x0b
	.zero		1


	//----- nvinfo : EIATTR_NUM_MBARRIERS
	.align		4
.L_56:
        /*0418*/ 	.byte	0x03, 0x38
        /*041a*/ 	.short	0x0002


	//----- nvinfo : EIATTR_EXIT_INSTR_OFFSETS
	.align		4
        /*041c*/ 	.byte	0x04, 0x1c
        /*041e*/ 	.short	(.L_58 - .L_57)


	//   ....[0]....
.L_57:
        /*0420*/ 	.word	0x00010a70


	//----- nvinfo : EIATTR_REQNTID
	.align		4
.L_58:
        /*0424*/ 	.byte	0x04, 0x10
        /*0426*/ 	.short	(.L_60 - .L_59)
.L_59:
        /*0428*/ 	.word	0x00000080
        /*042c*/ 	.word	0x00000001
        /*0430*/ 	.word	0x00000001


	//----- nvinfo : EIATTR_CRS_STACK_SIZE
	.align		4
.L_60:
        /*0434*/ 	.byte	0x04, 0x1e
        /*0436*/ 	.short	(.L_62 - .L_61)
.L_61:
        /*0438*/ 	.word	0x00000000


	//----- nvinfo : EIATTR_CBANK_PARAM_SIZE
	.align		4
.L_62:
        /*043c*/ 	.byte	0x03, 0x19
        /*043e*/ 	.short	0x0050


	//----- nvinfo : EIATTR_PARAM_CBANK
	.align		4
        /*0440*/ 	.byte	0x04, 0x0a
        /*0442*/ 	.short	(.L_64 - .L_63)
	.align		4
.L_63:
        /*0444*/ 	.word	index@(.nv.constant0.matmul_kernel)
        /*0448*/ 	.short	0x0380
        /*044a*/ 	.short	0x0050


	//----- nvinfo : EIATTR_SW_WAR
	.align		4
.L_64:
        /*044c*/ 	.byte	0x04, 0x36
        /*044e*/ 	.short	(.L_66 - .L_65)
.L_65:
        /*0450*/ 	.word	0x00000008
.L_66:


//--------------------- .nv.compat                --------------------------
	.section	.nv.compat,"",@"SHT_CUDA_COMPAT_INFO"
	.align	4
        /*0000*/ 	.byte	0x02, 0x02, 0x02, 0x00, 0x02, 0x05, 0x05, 0x00, 0x02, 0x03, 0x00, 0x00, 0x02, 0x06, 0x01, 0x00


//--------------------- .nv.callgraph             --------------------------
	.section	.nv.callgraph,"",@"SHT_CUDA_CALLGRAPH"
	.align	4
	.sectionentsize	8
	.align		4
        /*0000*/ 	.word	0x00000000
	.align		4
        /*0004*/ 	.word	0xffffffff
	.align		4
        /*0008*/ 	.word	0x00000000
	.align		4
        /*000c*/ 	.word	0xfffffffe
	.align		4
        /*0010*/ 	.word	0x00000000
	.align		4
        /*0014*/ 	.word	0xfffffffd
	.align		4
        /*0018*/ 	.word	0x00000000
	.align		4
        /*001c*/ 	.word	0xfffffffc


//--------------------- .text.matmul_kernel       --------------------------
	.section	.text.matmul_kernel,"ax",@progbits
	.align	128
        .global         matmul_kernel
        .type           matmul_kernel,@function
        .size           matmul_kernel,(.L_x_21 - matmul_kernel)
        .other          matmul_kernel,@"STO_CUDA_ENTRY STV_DEFAULT"
matmul_kernel:
.text.matmul_kernel:
[----:B------:R-:W0:Y:S01]  /*0000*/  LDC R1, c[0x0][0x37c] ;  /* 0x0000df00ff017b82 */ /* 0x000e220000000800 */
[----:B------:R-:W1:Y:S01]  /*0010*/  S2R R39, SR_TID.X ;  /* 0x0000000000277919 */ /* 0x000e620000002100 */
[----:B0-----:R-:W-:Y:S01]  /*0020*/  VIADD R1, R1, 0xffffff78 ;  /* 0xffffff7801017836 */ /* 0x001fe20000000000 */
[----:B------:R-:W0:Y:S01]  /*0030*/  LDCU.64 UR22, c[0x0][0x358] ;  /* 0x00006b00ff1677ac */ /* 0x000e220008000a00 */
[----:B-1----:R-:W-:-:S13]  /*0040*/  ISETP.GE.U32.AND P0, PT, R39, 0x20, PT ;  /* 0x000000202700780c */ /* 0x002fda0003f06070 */
[----:B------:R-:W-:Y:S02]  /*0050*/  VOTEU.ANY UP0, P0 ;  /* 0x0000000000ff7886 */ /* 0x000fe40000000100 */
[----:B------:R-:W-:Y:S05]  /*0060*/  BRA.U UP0, `(.L_x_0) ;  /* 0x0000000100b87547 */ /* 0x000fea000b800000 */
[----:B------:R-:W1:Y:S01]  /*0070*/  S2UR UR6, SR_CgaCtaId ;  /* 0x00000000000679c3 */ /* 0x000e620000008800 */
[----:B------:R-:W-:Y:S01]  /*0080*/  NOP ;  /* 0x0000000000007918 */ /* 0x000fe20000000000 */
[----:B------:R-:W-:Y:S02]  /*0090*/  UMOV UR4, 0x40 ;  /* 0x0000004000047882 */ /* 0x000fe40000000000 */
[----:B-1----:R-:W-:-:S09]  /*00a0*/  ULEA UR4, UR6, UR4, 0x18 ;  /* 0x0000000406047291 */ /* 0x002fd2000f8ec0ff */
[----:B------:R-:W1:Y:S01]  /*00b0*/  LDS.U8 R0, [UR4] ;  /* 0x00000004ff007984 */ /* 0x000e620008000000 */
[----:B------:R-:W-:Y:S02]  /*00c0*/  UMOV UR4, 0x400 ;  /* 0x0000040000047882 */ /* 0x000fe40000000000 */
[----:B------:R-:W-:Y:S01]  /*00d0*/  ULEA UR4, UR6, UR4, 0x18 ;  /* 0x0000000406047291 */ /* 0x000fe2000f8ec0ff */
[----:B-1----:R-:W-:-:S13]  /*00e0*/  ISETP.NE.AND P0, PT, R0, RZ, PT ;  /* 0x000000ff0000720c */ /* 0x002fda0003f05270 */
[----:B------:R-:W-:Y:S05]  /*00f0*/  @P0 BRA `(.L_x_1) ;  /* 0x00000000007c0947 */ /* 0x000fea0003800000 */
[----:B------:R-:W-:-:S13]  /*0100*/  ELECT P0, URZ, PT ;  /* 0x0000000000ff782f */ /* 0x000fda0003800000 */
[----:B------:R-:W-:Y:S05]  /*0110*/  @!P0 BRA `(.L_x_2) ;  /* 0x0000000000848947 */ /* 0x000fea0003800000 */
[----:B------:R-:W-:Y:S01]  /*0120*/  UMOV UR5, 0x8 ;  /* 0x0000000800057882 */ /* 0x000fe20000000000 */
[----:B------:R-:W-:Y:S02]  /*0130*/  IMAD.MOV.U32 R4, RZ, RZ, 0x1 ;  /* 0x00000001ff047424 */ /* 0x000fe400078e00ff */
[----:B------:R-:W-:Y:S02]  /*0140*/  IMAD.MOV.U32 R5, RZ, RZ, 0xff ;  /* 0x000000ffff057424 */ /* 0x000fe400078e00ff */
[----:B------:R-:W-:Y:S04]  /*0150*/  DEPBAR.LE SB1, 0x36 ;  /* 0x00009d800000791a */ /* 0x000fe80000000000 */
[----:B------:R-:W1:Y:S02]  /*0160*/  UTCATOMSWS.FIND_AND_SET.ALIGN UP1, UR5, UR5 ;  /* 0x00000005000575e3 */ /* 0x000e640008020800 */
[----:B-1----:R-:W-:-:S04]  /*0170*/  PLOP3.LUT P0, PT, PT, PT, UP1, 0x80, 0x8 ;  /* 0x000000000008781c */ /* 0x002fc80003f0f018 */
[----:B------:R-:W-:-:S04]  /*0180*/  SEL R0, RZ, 0xffffffff, !P0 ;  /* 0xffffffffff007807 */ /* 0x000fc80004000000 */
[----:B------:R-:W-:Y:S01]  /*0190*/  ISETP.NE.AND P0, PT, R0, RZ, PT ;  /* 0x000000ff0000720c */ /* 0x000fe20003f05270 */
[----:B------:R-:W-:-:S12]  /*01a0*/  IMAD.U32 R0, RZ, RZ, UR5 ;  /* 0x00000005ff007e24 */ /* 0x000fd8000f8e00ff */
[----:B------:R-:W-:Y:S05]  /*01b0*/  @P0 BRA `(.L_x_3) ;  /* 0x0000000000240947 */ /* 0x000fea0003800000 */
.L_x_4:
[----:B------:R-:W-:Y:S05]  /*01c0*/  NANOSLEEP 0x64 ;  /* 0x000000640000795d */ /* 0x000fea0003800000 */
[----:B------:R-:W-:-:S05]  /*01d0*/  UMOV UR5, 0x8 ;  /* 0x0000000800057882 */ /* 0x000fca0000000000 */
[----:B------:R-:W-:Y:S04]  /*01e0*/  DEPBAR.LE SB1, 0x36 ;  /* 0x00009d800000791a */ /* 0x000fe80000000000 */
[----:B------:R-:W1:Y:S02]  /*01f0*/  UTCATOMSWS.FIND_AND_SET.ALIGN UP1, UR5, UR5 ;  /* 0x00000005000575e3 */ /* 0x000e640008020800 */
[----:B-1----:R-:W-:-:S04]  /*0200*/  PLOP3.LUT P0, PT, PT, PT, UP1, 0x80, 0x8 ;  /* 0x000000000008781c */ /* 0x002fc80003f0f018 */
[----:B------:R-:W-:-:S04]  /*0210*/  SEL R0, RZ, 0xffffffff, !P0 ;  /* 0xffffffffff007807 */ /* 0x000fc80004000000 */
[----:B------:R-:W-:Y:S01]  /*0220*/  ISETP.NE.AND P0, PT, R0, RZ, PT ;  /* 0x000000ff0000720c */ /* 0x000fe20003f05270 */
[----:B------:R-:W-:-:S12]  /*0230*/  IMAD.U32 R0, RZ, RZ, UR5 ;  /* 0x00000005ff007e24 */ /* 0x000fd8000f8e00ff */
[----:B------:R-:W-:Y:S05]  /*0240*/  @!P0 BRA `(.L_x_4) ;  /* 0xfffffffc00dc8947 */ /* 0x000fea000383ffff */
.L_x_3:
[C---:B------:R-:W-:Y:S01]  /*0250*/  VIADD R3, R0.reuse, 0x10 ;  /* 0x0000001000037836 */ /* 0x040fe20000000000 */
[----:B------:R-:W-:Y:S01]  /*0260*/  UMOV UR5, 0x50 ;  /* 0x0000005000057882 */ /* 0x000fe20000000000 */
[----:B------:R-:W-:Y:S01]  /*0270*/  SHF.L.U32 R2, R5, R0, RZ ;  /* 0x0000000005027219 */ /* 0x000fe200000006ff */
[----:B------:R-:W-:Y:S01]  /*0280*/  ULEA UR5, UR6, UR5, 0x18 ;  /* 0x0000000506057291 */ /* 0x000fe2000f8ec0ff */
[----:B------:R-:W-:Y:S01]  /*0290*/  IMAD.SHL.U32 R0, R0, 0x20, RZ ;  /* 0x0000002000007824 */ /* 0x000fe200078e00ff */
[----:B------:R-:W-:-:S04]  /*02a0*/  SHF.L.U32 R3, R4, R3, RZ ;  /* 0x0000000304037219 */ /* 0x000fc800000006ff */
[----:B------:R-:W-:-:S05]  /*02b0*/  LOP3.LUT R2, R3, R2, RZ, 0xfc, !PT ;  /* 0x0000000203027212 */ /* 0x000fca00078efcff */
[----:B------:R1:W-:Y:S04]  /*02c0*/  ATOMS.OR RZ, [UR5], R2 ;  /* 0x00000002ffff798c */ /* 0x0003e8000b000005 */
[----:B------:R1:W-:Y:S01]  /*02d0*/  STS [UR4], R0 ;  /* 0x00000000ff007988 */ /* 0x0003e20008000804 */
[----:B------:R-:W-:Y:S05]  /*02e0*/  BRA `(.L_x_2) ;  /* 0x0000000000107947 */ /* 0x000fea0003800000 */
.L_x_1:
[----:B------:R-:W-:Y:S01]  /*02f0*/  IMAD.MOV.U32 R0, RZ, RZ, -0x1 ;  /* 0xffffffffff007424 */ /* 0x000fe200078e00ff */
[----:B------:R-:W-:-:S04]  /*0300*/  MOV R2, 0x330 ;  /* 0x0000033000027802 */ /* 0x000fc80000000f00 */
[----:B------:R1:W-:Y:S03]  /*0310*/  STS [UR4], R0 ;  /* 0x00000000ff007988 */ /* 0x0003e60008000804 */
[----:B01----:R-:W-:Y:S05]  /*0320*/  CALL.REL.NOINC `($__internal_1_$__cuda_sm10x_tcgen05_guardrail_trap_phase_invalid_during_alloc) ;  /* 0x0000010400f87944 */ /* 0x003fea0003c00000 */
.L_x_2:
[----:B------:R-:W-:Y:S05]  /*0330*/  WARPSYNC.ALL ;  /* 0x0000000000007948 */ /* 0x000fea0003800000 */
[----:B------:R-:W-:Y:S01]  /*0340*/  NOP ;  /* 0x0000000000007918 */ /* 0x000fe20000000000 */
.L_x_0:
[----:B------:R-:W2:Y:S01]  /*0350*/  LDC.64 R12, c[0x0][0x398] ;  /* 0x0000e600ff0c7b82 */ /* 0x000ea20000000a00 */
[----:B------:R-:W3:Y:S01]  /*0360*/  S2R R5, SR_CTAID.X ;  /* 0x0000000000057919 */ /* 0x000ee20000002500 */
[----:B------:R-:W-:Y:S01]  /*0370*/  SHF.R.U32.HI R203, RZ, 0x5, R39 ;  /* 0x00000005ffcb7819 */ /* 0x000fe20000011627 */
[----:B------:R-:W-:Y:S01]  /*0380*/  UMOV UR9, 0x400 ;  /* 0x0000040000097882 */ /* 0x000fe20000000000 */
[----:B------:R-:W4:Y:S04]  /*0390*/  LDCU.128 UR12, c[0x0][0x380] ;  /* 0x00007000ff0c77ac */ /* 0x000f280008000c00 */
[----:B------:R-:W5:Y:S01]  /*03a0*/  S2UR UR4, SR_CgaCtaId ;  /* 0x00000000000479c3 */ /* 0x000f620000008800 */
[----:B------:R-:W-:Y:S01]  /*03b0*/  UMOV UR6, 0x1 ;  /* 0x0000000100067882 */ /* 0x000fe20000000000 */
[----:B-12---:R-:W-:Y:S01]  /*03c0*/  VIADD R0, R13, 0x7f ;  /* 0x0000007f0d007836 */ /* 0x006fe20000000000 */
[----:B------:R-:W-:-:S04]  /*03d0*/  IABS R11, R12 ;  /* 0x0000000c000b7213 */ /* 0x000fc80000000000 */
[----:B------:R-:W-:Y:S01]  /*03e0*/  SHF.R.S32.HI R3, RZ, 0x1f, R0 ;  /* 0x0000001fff037819 */ /* 0x000fe20000011400 */
[----:B-----5:R-:W-:-:S03]  /*03f0*/  ULEA UR9, UR4, UR9, 0x18 ;  /* 0x0000000904097291 */ /* 0x020fc6000f8ec0ff */
[----:B------:R-:W-:Y:S02]  /*0400*/  LEA.HI R3, R3, R0, RZ, 0x7 ;  /* 0x0000000003037211 */ /* 0x000fe400078f38ff */
[----:B---3--:R-:W-:Y:S02]  /*0410*/  IABS R8, R5 ;  /* 0x0000000500087213 */ /* 0x008fe40000000000 */
[----:B------:R-:W-:-:S05]  /*0420*/  SHF.R.S32.HI R3, RZ, 0x7, R3 ;  /* 0x00000007ff037819 */ /* 0x000fca0000011403 */
[----:B------:R-:W-:-:S05]  /*0430*/  IMAD.SHL.U32 R4, R3, 0x4, RZ ;  /* 0x0000000403047824 */ /* 0x000fca00078e00ff */
[-C--:B------:R-:W-:Y:S02]  /*0440*/  IABS R7, R4.reuse ;  /* 0x0000000400077213 */ /* 0x080fe40000000000 */
[----:B------:R-:W-:Y:S02]  /*0450*/  IABS R10, R4 ;  /* 0x00000004000a7213 */ /* 0x000fe40000000000 */
[----:B------:R-:W1:Y:S08]  /*0460*/  I2F.RP R0, R7 ;  /* 0x0000000700007306 */ /* 0x000e700000209400 */
[----:B-1----:R-:W1:Y:S02]  /*0470*/  MUFU.RCP R0, R0 ;  /* 0x0000000000007308 */ /* 0x002e640000001000 */
[----:B-1----:R-:W-:-:S02]  /*0480*/  VIADD R2, R0, 0xffffffe ;  /* 0x0ffffffe00027836 */ /* 0x002fc40000000000 */
[----:B------:R-:W-:-:S04]  /*0490*/  IMAD.MOV R0, RZ, RZ, -R10 ;  /* 0x000000ffff007224 */ /* 0x000fc800078e0a0a */
[----:B------:R1:W2:Y:S02]  /*04a0*/  F2I.FTZ.U32.TRUNC.NTZ R3, R2 ;  /* 0x0000000200037305 */ /* 0x0002a4000021f000 */
[----:B-1----:R-:W-:Y:S02]  /*04b0*/  IMAD.MOV.U32 R2, RZ, RZ, RZ ;  /* 0x000000ffff027224 */ /* 0x002fe400078e00ff */
[----:B--2---:R-:W-:-:S04]  /*04c0*/  IMAD.MOV R6, RZ, RZ, -R3 ;  /* 0x000000ffff067224 */ /* 0x004fc800078e0a03 */
[----:B------:R-:W-:Y:S02]  /*04d0*/  IMAD R9, R6, R7, RZ ;  /* 0x0000000706097224 */ /* 0x000fe400078e02ff */
[----:B------:R-:W-:Y:S02]  /*04e0*/  IMAD.MOV.U32 R6, RZ, RZ, R8 ;  /* 0x000000ffff067224 */ /* 0x000fe400078e0008 */
[----:B------:R-:W-:-:S06]  /*04f0*/  IMAD.HI.U32 R3, R3, R9, R2 ;  /* 0x0000000903037227 */ /* 0x000fcc00078e0002 */
[----:B------:R-:W-:-:S04]  /*0500*/  IMAD.HI.U32 R3, R3, R6, RZ ;  /* 0x0000000603037227 */ /* 0x000fc800078e00ff */
[----:B------:R-:W-:Y:S01]  /*0510*/  IMAD R0, R3, R0, R6 ;  /* 0x0000000003007224 */ /* 0x000fe200078e0206 */
[----:B------:R-:W-:Y:S04]  /*0520*/  BAR.SYNC.DEFER_BLOCKING 0x0 ;  /* 0x0000000000007b1d */ /* 0x000fe80000010000 */
[----:B------:R-:W-:-:S13]  /*0530*/  ISETP.GT.U32.AND P1, PT, R7, R0, PT ;  /* 0x000000000700720c */ /* 0x000fda0003f24070 */
[----:B------:R-:W-:Y:S02]  /*0540*/  @!P1 IMAD.IADD R0, R0, 0x1, -R7 ;  /* 0x0000000100009824 */ /* 0x000fe400078e0a07 */
[----:B------:R-:W-:Y:S01]  /*0550*/  @!P1 VIADD R3, R3, 0x1 ;  /* 0x0000000103039836 */ /* 0x000fe20000000000 */
[----:B------:R-:W-:Y:S02]  /*0560*/  ISETP.NE.AND P1, PT, R4, RZ, PT ;  /* 0x000000ff0400720c */ /* 0x000fe40003f25270 */
[----:B------:R-:W-:Y:S02]  /*0570*/  ISETP.GE.U32.AND P0, PT, R0, R7, PT ;  /* 0x000000070000720c */ /* 0x000fe40003f06070 */
[----:B------:R-:W-:-:S04]  /*0580*/  LOP3.LUT R0, R5, R4, RZ, 0x3c, !PT ;  /* 0x0000000405007212 */ /* 0x000fc800078e3cff */
[----:B------:R-:W-:Y:S01]  /*0590*/  ISETP.GE.AND P2, PT, R0, RZ, PT ;  /* 0x000000ff0000720c */ /* 0x000fe20003f46270 */
[----:B------:R-:W-:-:S06]  /*05a0*/  VIADD R0, R12, 0x7f ;  /* 0x0000007f0c007836 */ /* 0x000fcc0000000000 */
[----:B------:R-:W-:-:S04]  /*05b0*/  @P0 VIADD R3, R3, 0x1 ;  /* 0x0000000103030836 */ /* 0x000fc80000000000 */
[----:B------:R-:W-:Y:S01]  /*05c0*/  IMAD.MOV.U32 R2, RZ, RZ, R3 ;  /* 0x000000ffff027224 */ /* 0x000fe200078e0003 */
[----:B------:R-:W-:-:S03]  /*05d0*/  SHF.R.S32.HI R3, RZ, 0x1f, R0 ;  /* 0x0000001fff037819 */ /* 0x000fc60000011400 */
[----:B------:R-:W-:Y:S01]  /*05e0*/  @!P2 IMAD.MOV R2, RZ, RZ, -R2 ;  /* 0x000000ffff02a224 */ /* 0x000fe200078e0a02 */
[----:B------:R-:W-:Y:S02]  /*05f0*/  @!P1 LOP3.LUT R2, RZ, R4, RZ, 0x33, !PT ;  /* 0x00000004ff029212 */ /* 0x000fe400078e33ff */
[----:B------:R-:W-:-:S03]  /*0600*/  LEA.HI R3, R3, R0, RZ, 0x7 ;  /* 0x0000000003037211 */ /* 0x000fc600078f38ff */
[----:B------:R-:W-:Y:S02]  /*0610*/  IMAD.SHL.U32 R9, R2, 0x4, RZ ;  /* 0x0000000402097824 */ /* 0x000fe400078e00ff */
[----:B------:R-:W-:-:S03]  /*0620*/  IMAD.MOV R2, RZ, RZ, -R2 ;  /* 0x000000ffff027224 */ /* 0x000fc600078e0a02 */
[----:B------:R-:W-:Y:S01]  /*0630*/  LEA.HI.SX32 R3, R3, -R9, 0x19 ;  /* 0x8000000903037211 */ /* 0x000fe200078fcaff */
[----:B------:R-:W-:Y:S02]  /*0640*/  IMAD R10, R4, R2, R5 ;  /* 0x00000002040a7224 */ /* 0x000fe400078e0205 */
[----:B------:R-:W-:Y:S01]  /*0650*/  IMAD.MOV.U32 R2, RZ, RZ, RZ ;  /* 0x000000ffff027224 */ /* 0x000fe200078e00ff */
[----:B------:R-:W-:Y:S02]  /*0660*/  VIMNMX R15, PT, PT, R3, 0x4, PT ;  /* 0x00000004030f7848 */ /* 0x000fe40003fe0100 */
[----:B------:R-:W-:Y:S02]  /*0670*/  IABS R7, R10 ;  /* 0x0000000a00077213 */ /* 0x000fe40000000000 */
[-C--:B------:R-:W-:Y:S02]  /*0680*/  IABS R8, R15.reuse ;  /* 0x0000000f00087213 */ /* 0x080fe40000000000 */
[----:B------:R-:W-:-:S02]  /*0690*/  IABS R4, R15 ;  /* 0x0000000f00047213 */ /* 0x000fc40000000000 */
[----:B------:R-:W1:Y:S08]  /*06a0*/  I2F.RP R0, R8 ;  /* 0x0000000800007306 */ /* 0x000e700000209400 */
[----:B-1----:R-:W1:Y:S02]  /*06b0*/  MUFU.RCP R0, R0 ;  /* 0x0000000000007308 */ /* 0x002e640000001000 */
[----:B-1----:R-:W-:-:S06]  /*06c0*/  VIADD R3, R0, 0xffffffe ;  /* 0x0ffffffe00037836 */ /* 0x002fcc0000000000 */
[----:B------:R-:W1:Y:S02]  /*06d0*/  F2I.FTZ.U32.TRUNC.NTZ R3, R3 ;  /* 0x0000000300037305 */ /* 0x000e64000021f000 */
[----:B-1----:R-:W-:-:S04]  /*06e0*/  IMAD.MOV R6, RZ, RZ, -R3 ;  /* 0x000000ffff067224 */ /* 0x002fc800078e0a03 */
[----:B------:R-:W-:Y:S02]  /*06f0*/  IMAD.MOV.U32 R5, RZ, RZ, R6 ;  /* 0x000000ffff057224 */ /* 0x000fe400078e0006 */
[----:B------:R-:W1:Y:S02]  /*0700*/  I2F.RP R6, R11 ;  /* 0x0000000b00067306 */ /* 0x000e640000209400 */
[----:B------:R-:W-:-:S04]  /*0710*/  IMAD R5, R5, R8, RZ ;  /* 0x0000000805057224 */ /* 0x000fc800078e02ff */
[----:B------:R-:W-:-:S04]  /*0720*/  IMAD.HI.U32 R2, R3, R5, R2 ;  /* 0x0000000503027227 */ /* 0x000fc800078e0002 */
[----:B------:R-:W-:Y:S02]  /*0730*/  IMAD.MOV R3, RZ, RZ, -R4 ;  /* 0x000000ffff037224 */ /* 0x000fe400078e0a04 */
[----:B------:R-:W-:Y:S01]  /*0740*/  IMAD.HI.U32 R0, R2, R7, RZ ;  /* 0x0000000702007227 */ /* 0x000fe200078e00ff */
[----:B------:R-:W-:Y:S01]  /*0750*/  IABS R2, R13 ;  /* 0x0000000d00027213 */ /* 0x000fe20000000000 */
[----:B-1----:R-:W1:Y:S02]  /*0760*/  MUFU.RCP R6, R6 ;  /* 0x0000000600067308 */ /* 0x002e640000001000 */
[----:B------:R-:W-:-:S05]  /*0770*/  IMAD R3, R0, R3, R7 ;  /* 0x0000000300037224 */ /* 0x000fca00078e0207 */
[----:B------:R-:W-:Y:S01]  /*0780*/  ISETP.GT.U32.AND P1, PT, R8, R3, PT ;  /* 0x000000030800720c */ /* 0x000fe20003f24070 */
[----:B------:R-:W2:Y:S01]  /*0790*/  I2F.RP R7, R2 ;  /* 0x0000000200077306 */ /* 0x000ea20000209400 */
[----:B-1----:R-:W-:-:S11]  /*07a0*/  VIADD R4, R6, 0xffffffe ;  /* 0x0ffffffe06047836 */ /* 0x002fd60000000000 */
[----:B------:R-:W-:Y:S02]  /*07b0*/  @!P1 IMAD.IADD R3, R3, 0x1, -R8 ;  /* 0x0000000103039824 */ /* 0x000fe400078e0a08 */
[----:B------:R-:W-:Y:S01]  /*07c0*/  @!P1 VIADD R0, R0, 0x1 ;  /* 0x0000000100009836 */ /* 0x000fe20000000000 */
[----:B------:R-:W-:Y:S01]  /*07d0*/  ISETP.NE.AND P1, PT, R15, RZ, PT ;  /* 0x000000ff0f00720c */ /* 0x000fe20003f25270 */
[----:B--2---:R-:W1:Y:S01]  /*07e0*/  MUFU.RCP R7, R7 ;  /* 0x0000000700077308 */ /* 0x004e620000001000 */
[----:B------:R-:W-:Y:S02]  /*07f0*/  ISETP.GE.U32.AND P0, PT, R3, R8, PT ;  /* 0x000000080300720c */ /* 0x000fe40003f06070 */
[----:B------:R-:W-:-:S04]  /*0800*/  LOP3.LUT R3, R10, R15, RZ, 0x3c, !PT ;  /* 0x0000000f0a037212 */ /* 0x000fc800078e3cff */
[----:B------:R-:W-:Y:S01]  /*0810*/  ISETP.GE.AND P2, PT, R3, RZ, PT ;  /* 0x000000ff0300720c */ /* 0x000fe20003f46270 */
[----:B------:R2:W3:Y:S06]  /*0820*/  F2I.FTZ.U32.TRUNC.NTZ R5, R4 ;  /* 0x0000000400057305 */ /* 0x0004ec000021f000 */
[----:B------:R-:W-:Y:S02]  /*0830*/  @P0 VIADD R0, R0, 0x1 ;  /* 0x0000000100000836 */ /* 0x000fe40000000000 */
[----:B-1----:R-:W-:Y:S02]  /*0840*/  VIADD R6, R7, 0xffffffe ;  /* 0x0ffffffe07067836 */ /* 0x002fe40000000000 */
[----:B------:R-:W-:-:S02]  /*0850*/  IMAD.MOV.U32 R8, RZ, RZ, R0 ;  /* 0x000000ffff087224 */ /* 0x000fc400078e0000 */
[----:B------:R1:W5:Y:S01]  /*0860*/  F2I.FTZ.U32.TRUNC.NTZ R7, R6 ;  /* 0x0000000600077305 */ /* 0x000362000021f000 */
[----:B--2---:R-:W-:Y:S02]  /*0870*/  IMAD.MOV.U32 R4, RZ, RZ, RZ ;  /* 0x000000ffff047224 */ /* 0x004fe400078e00ff */
[----:B------:R-:W-:Y:S01]  /*0880*/  @!P2 IMAD.MOV R8, RZ, RZ, -R8 ;  /* 0x000000ffff08a224 */ /* 0x000fe200078e0a08 */
[----:B------:R-:W-:-:S05]  /*0890*/  @!P1 LOP3.LUT R8, RZ, R15, RZ, 0x33, !PT ;  /* 0x0000000fff089212 */ /* 0x000fca00078e33ff */
[----:B------:R-:W-:Y:S02]  /*08a0*/  IMAD.MOV R0, RZ, RZ, -R8 ;  /* 0x000000ffff007224 */ /* 0x000fe400078e0a08 */
[----:B-1----:R-:W-:Y:S02]  /*08b0*/  IMAD.MOV.U32 R6, RZ, RZ, RZ ;  /* 0x000000ffff067224 */ /* 0x002fe400078e00ff */
[----:B------:R-:W-:Y:S02]  /*08c0*/  IMAD R0, R15, R0, R10 ;  /* 0x000000000f007224 */ /* 0x000fe400078e020a */
[----:B---3--:R-:W-:Y:S02]  /*08d0*/  IMAD.MOV R10, RZ, RZ, -R5 ;  /* 0x000000ffff0a7224 */ /* 0x008fe400078e0a05 */
[----:B------:R-:W-:Y:S01]  /*08e0*/  IMAD.IADD R0, R9, 0x1, R0 ;  /* 0x0000000109007824 */ /* 0x000fe200078e0200 */
[----:B------:R-:W-:Y:S01]  /*08f0*/  LOP3.LUT R9, R39, 0x7f, RZ, 0xc0, !PT ;  /* 0x0000007f27097812 */ /* 0x000fe200078ec0ff */
[----:B------:R-:W-:-:S02]  /*0900*/  IMAD R3, R10, R11, RZ ;  /* 0x0000000b0a037224 */ /* 0x000fc400078e02ff */
[----:B-----5:R-:W-:Y:S01]  /*0910*/  IMAD.MOV R15, RZ, RZ, -R7 ;  /* 0x000000ffff0f7224 */ /* 0x020fe200078e0a07 */
[----:B------:R-:W-:Y:S01]  /*0920*/  ISETP.NE.U32.AND P2, PT, R9, RZ, PT ;  /* 0x000000ff0900720c */ /* 0x000fe20003f45070 */
[----:B------:R-:W-:Y:S01]  /*0930*/  IMAD R14, R0, 0x80, R9 ;  /* 0x00000080000e7824 */ /* 0x000fe200078e0209 */
[----:B------:R-:W-:Y:S01]  /*0940*/  SHF.R.U32.HI R0, RZ, 0x6, R39 ;  /* 0x00000006ff007819 */ /* 0x000fe20000011627 */
[----:B------:R-:W-:-:S03]  /*0950*/  IMAD.HI.U32 R4, R5, R3, R4 ;  /* 0x0000000305047227 */ /* 0x000fc600078e0004 */
[----:B------:R-:W-:Y:S01]  /*0960*/  IABS R36, R14 ;  /* 0x0000000e00247213 */ /* 0x000fe20000000000 */
[----:B------:R1:W-:Y:S01]  /*0970*/  STL [R1+0x70], R14 ;  /* 0x0000700e01007387 */ /* 0x0003e20000100800 */
[----:B------:R-:W-:Y:S01]  /*0980*/  SGXT.U32 R3, R0, 0x1 ;  /* 0x000000010003781a */ /* 0x000fe20000000000 */
[----:B------:R-:W-:Y:S01]  /*0990*/  IMAD.SHL.U32 R0, R8, 0x80, RZ ;  /* 0x0000008008007824 */ /* 0x000fe200078e00ff */
[----:B------:R-:W-:Y:S01]  /*09a0*/  ISETP.GE.AND P3, PT, R14, RZ, PT ;  /* 0x000000ff0e00720c */ /* 0x000fe20003f66270 */
[----:B------:R-:W-:-:S03]  /*09b0*/  IMAD.HI.U32 R5, R4, R36, RZ ;  /* 0x0000002404057227 */ /* 0x000fc600078e00ff */
[----:B------:R-:W-:Y:S01]  /*09c0*/  LOP3.LUT R4, R0, R3, RZ, 0xfc, !PT ;  /* 0x0000000300047212 */ /* 0x000fe200078efcff */
[----:B------:R-:W-:Y:S02]  /*09d0*/  IMAD R3, R15, R2, RZ ;  /* 0x000000020f037224 */ /* 0x000fe400078e02ff */
[----:B------:R-:W-:Y:S01]  /*09e0*/  IMAD.MOV R5, RZ, RZ, -R5 ;  /* 0x000000ffff057224 */ /* 0x000fe200078e0a05 */
[C---:B------:R-:W-:Y:S01]  /*09f0*/  LOP3.LUT R10, R4.reuse, 0x7e, RZ, 0xfc, !PT ;  /* 0x0000007e040a7812 */ /* 0x040fe200078efcff */
[----:B------:R-:W-:Y:S01]  /*0a00*/  IMAD.HI.U32 R3, R7, R3, R6 ;  /* 0x0000000307037227 */ /* 0x000fe200078e0006 */
[----:B------:R-:W-:Y:S02]  /*0a10*/  IABS R133, R4 ;  /* 0x0000000400857213 */ /* 0x000fe40000000000 */
[----:B------:R-:W-:Y:S01]  /*0a20*/  IABS R80, R10 ;  /* 0x0000000a00507213 */ /* 0x000fe20000000000 */
[----:B------:R-:W-:Y:S01]  /*0a30*/  IMAD R36, R11, R5, R36 ;  /* 0x000000050b247224 */ /* 0x000fe200078e0224 */
[C---:B------:R-:W-:Y:S01]  /*0a40*/  LOP3.LUT R8, R4.reuse, 0x2, RZ, 0xfc, !PT ;  /* 0x0000000204087812 */ /* 0x040fe200078efcff */
[----:B------:R-:W-:Y:S01]  /*0a50*/  IMAD.HI.U32 R5, R3, R133, RZ ;  /* 0x0000008503057227 */ /* 0x000fe200078e00ff */
[----:B-1----:R-:W-:-:S02]  /*0a60*/  LOP3.LUT R14, R4, 0x2e, RZ, 0xfc, !PT ;  /* 0x0000002e040e7812 */ /* 0x002fc400078efcff */
[----:B------:R-:W-:Y:S01]  /*0a70*/  IABS R115, R8 ;  /* 0x0000000800737213 */ /* 0x000fe20000000000 */
[----:B------:R-:W-:Y:S01]  /*0a80*/  IMAD.HI.U32 R6, R3, R80, RZ ;  /* 0x0000005003067227 */ /* 0x000fe200078e00ff */
[----:B------:R-:W-:Y:S02]  /*0a90*/  ISETP.GT.U32.AND P0, PT, R11, R36, PT ;  /* 0x000000240b00720c */ /* 0x000fe40003f04070 */
[----:B------:R-:W-:Y:S01]  /*0aa0*/  IABS R134, R14 ;  /* 0x0000000e00867213 */ /* 0x000fe20000000000 */
[----:B------:R-:W-:Y:S01]  /*0ab0*/  IMAD.MOV R9, RZ, RZ, -R6 ;  /* 0x000000ffff097224 */ /* 0x000fe200078e0a06 */
[C---:B------:R-:W-:Y:S01]  /*0ac0*/  LOP3.LUT R15, R4.reuse, 0x56, RZ, 0xfc, !PT ;  /* 0x00000056040f7812 */ /* 0x040fe200078efcff */
[----:B------:R-:W-:Y:S01]  /*0ad0*/  IMAD.MOV R6, RZ, RZ, -R5 ;  /* 0x000000ffff067224 */ /* 0x000fe200078e0a05 */
[----:B------:R-:W-:Y:S01]  /*0ae0*/  LOP3.LUT R16, R4, 0x66, RZ, 0xfc, !PT ;  /* 0x0000006604107812 */ /* 0x000fe200078efcff */
[----:B------:R-:W-:Y:S01]  /*0af0*/  IMAD.HI.U32 R5, R3, R115, RZ ;  /* 0x0000007303057227 */ /* 0x000fe200078e00ff */
[----:B------:R-:W-:-:S02]  /*0b00*/  IABS R99, R15 ;  /* 0x0000000f00637213 */ /* 0x000fc40000000000 */
[----:B------:R-:W-:Y:S01]  /*0b10*/  IABS R17, R16 ;  /* 0x0000001000117213 */ /* 0x000fe20000000000 */
[----:B------:R-:W-:Y:S01]  /*0b20*/  IMAD.SHL.U32 R7, R203, 0x200000, RZ ;  /* 0x00200000cb077824 */ /* 0x000fe200078e00ff */
[C---:B------:R-:W-:Y:S01]  /*0b30*/  LOP3.LUT R18, R4.reuse, 0x6a, RZ, 0xfc, !PT ;  /* 0x0000006a04127812 */ /* 0x040fe200078efcff */
[----:B------:R-:W-:Y:S01]  /*0b40*/  IMAD.MOV R5, RZ, RZ, -R5 ;  /* 0x000000ffff057224 */ /* 0x000fe200078e0a05 */
[----:B------:R-:W-:Y:S01]  /*0b50*/  LOP3.LUT R20, R4, 0x6c, RZ, 0xfc, !PT ;  /* 0x0000006c04147812 */ /* 0x000fe200078efcff */
[----:B------:R-:W-:Y:S01]  /*0b60*/  @!P0 IMAD.IADD R36, R36, 0x1, -R11 ;  /* 0x0000000124248824 */ /* 0x000fe200078e0a0b */
[----:B------:R-:W-:Y:S01]  /*0b70*/  LOP3.LUT R7, R7, 0x600000, RZ, 0xc0, !PT ;  /* 0x0060000007077812 */ /* 0x000fe200078ec0ff */
[----:B------:R-:W-:Y:S01]  /*0b80*/  IMAD R115, R2, R5, R115 ;  /* 0x0000000502737224 */ /* 0x000fe200078e0273 */
[----:B------:R-:W-:Y:S01]  /*0b90*/  ISETP.GE.AND P0, PT, R8, RZ, PT ;  /* 0x000000ff0800720c */ /* 0x000fe20003f06270 */
[C---:B------:R-:W-:Y:S01]  /*0ba0*/  IMAD R80, R2.reuse, R9, R80 ;  /* 0x0000000902507224 */ /* 0x040fe200078e0250 */
[----:B------:R-:W-:Y:S01]  /*0bb0*/  R2UR UR10, R7 ;  /* 0x00000000070a72ca */ /* 0x000fe200000e0000 */
[C---:B------:R-:W-:Y:S01]  /*0bc0*/  IMAD R133, R2.reuse, R6, R133 ;  /* 0x0000000602857224 */ /* 0x040fe200078e0285 */
[----:B------:R-:W-:-:S02]  /*0bd0*/  ISETP.GT.U32.AND P6, PT, R2, R115, PT ;  /* 0x000000730200720c */ /* 0x000fc40003fc4070 */
[----:B------:R-:W-:Y:S02]  /*0be0*/  LOP3.LUT R7, R4, 0x4, RZ, 0xfc, !PT ;  /* 0x0000000404077812 */ /* 0x000fe400078efcff */
[----:B------:R-:W-:Y:S02]  /*0bf0*/  ISETP.GT.U32.AND P1, PT, R11, R36, PT ;  /* 0x000000240b00720c */ /* 0x000fe40003f24070 */
[C---:B------:R-:W-:Y:S02]  /*0c00*/  ISETP.GT.U32.AND P4, PT, R2.reuse, R80, PT ;  /* 0x000000500200720c */ /* 0x040fe40003f84070 */
[----:B------:R-:W-:Y:S02]  /*0c10*/  IABS R116, R7 ;  /* 0x0000000700747213 */ /* 0x000fe40000000000 */
[----:B------:R-:W-:Y:S02]  /*0c20*/  ISETP.GT.U32.AND P5, PT, R2, R133, PT ;  /* 0x000000850200720c */ /* 0x000fe40003fa4070 */
[C---:B------:R-:W-:Y:S01]  /*0c30*/  LOP3.LUT R8, R4.reuse, 0x6, RZ, 0xfc, !PT ;  /* 0x0000000604087812 */ /* 0x040fe200078efcff */
[----:B------:R-:W-:Y:S01]  /*0c40*/  IMAD.HI.U32 R5, R3, R116, RZ ;  /* 0x0000007403057227 */ /* 0x000fe200078e00ff */
[----:B------:R-:W-:-:S02]  /*0c50*/  LOP3.LUT R9, R4, 0x8, RZ, 0xfc, !PT ;  /* 0x0000000804097812 */ /* 0x000fc400078efcff */
[----:B------:R-:W-:Y:S01]  /*0c60*/  IABS R117, R8 ;  /* 0x0000000800757213 */ /* 0x000fe20000000000 */
[--C-:B------:R-:W-:Y:S01]  /*0c70*/  @!P6 IMAD.IADD R115, R115, 0x1, -R2.reuse ;  /* 0x000000017373e824 */ /* 0x100fe200078e0a02 */
[----:B------:R-:W-:Y:S01]  /*0c80*/  IABS R139, R9 ;  /* 0x00000009008b7213 */ /* 0x000fe20000000000 */
[----:B------:R-:W-:Y:S01]  /*0c90*/  IMAD.MOV R5, RZ, RZ, -R5 ;  /* 0x000000ffff057224 */ /* 0x000fe200078e0a05 */
[----:B------:R-:W-:Y:S01]  /*0ca0*/  IABS R21, R18 ;  /* 0x0000001200157213 */ /* 0x000fe20000000000 */
[----:B------:R-:W-:Y:S01]  /*0cb0*/  @!P1 IMAD.IADD R36, R36, 0x1, -R11 ;  /* 0x0000000124249824 */ /* 0x000fe200078e0a0b */
[----:B------:R-:W-:Y:S01]  /*0cc0*/  ISETP.NE.AND P1, PT, R12, RZ, PT ;  /* 0x000000ff0c00720c */ /* 0x000fe20003f25270 */
[----:B------:R-:W-:Y:S01]  /*0cd0*/  @!P4 IMAD.IADD R80, R80, 0x1, -R2 ;  /* 0x000000015050c824 */ /* 0x000fe200078e0a02 */
[C---:B------:R-:W-:Y:S01]  /*0ce0*/  ISETP.GT.U32.AND P6, PT, R2.reuse, R115, PT ;  /* 0x000000730200720c */ /* 0x040fe20003fc4070 */
[----:B------:R-:W-:Y:S01]  /*0cf0*/  IMAD R116, R2, R5, R116 ;  /* 0x0000000502747224 */ /* 0x000fe200078e0274 */
[----:B------:R-:W-:Y:S01]  /*0d00*/  ISETP.GE.AND P4, PT, R10, RZ, PT ;  /* 0x000000ff0a00720c */ /* 0x000fe20003f86270 */
[----:B------:R-:W-:Y:S01]  /*0d10*/  IMAD.HI.U32 R5, R3, R117, RZ ;  /* 0x0000007503057227 */ /* 0x000fe200078e00ff */
[----:B------:R-:W-:-:S02]  /*0d20*/  LOP3.LUT R10, R4, 0xa, RZ, 0xfc, !PT ;  /* 0x0000000a040a7812 */ /* 0x000fc400078efcff */
[----:B------:R-:W-:Y:S01]  /*0d30*/  LOP3.LUT R11, R4, 0x16, RZ, 0xfc, !PT ;  /* 0x00000016040b7812 */ /* 0x000fe200078efcff */
[----:B------:R-:W-:Y:S01]  /*0d40*/  @!P5 IMAD.IADD R133, R133, 0x1, -R2 ;  /* 0x000000018585d824 */ /* 0x000fe200078e0a02 */
[----:B------:R-:W-:Y:S01]  /*0d50*/  ISETP.GT.U32.AND P5, PT, R2, R80, PT ;  /* 0x000000500200720c */ /* 0x000fe20003fa4070 */
[----:B------:R-:W-:Y:S01]  /*0d60*/  IMAD.MOV R6, RZ, RZ, -R5 ;  /* 0x000000ffff067224 */ /* 0x000fe200078e0a05 */
[----:B------:R-:W-:Y:S01]  /*0d70*/  IABS R125, R10 ;  /* 0x0000000a007d7213 */ /* 0x000fe20000000000 */
[----:B------:R-:W-:Y:S01]  /*0d80*/  IMAD.HI.U32 R5, R3, R139, RZ ;  /* 0x0000008b03057227 */ /* 0x000fe200078e00ff */
[----:B------:R-:W-:Y:S02]  /*0d90*/  IABS R121, R11 ;  /* 0x0000000b00797213 */ /* 0x000fe40000000000 */
[----:B------:R-:W-:Y:S01]  /*0da0*/  LOP3.LUT R22, R4, 0x6e, RZ, 0xfc, !PT ;  /* 0x0000006e04167812 */ /* 0x000fe200078efcff */
[C---:B------:R-:W-:Y:S01]  /*0db0*/  IMAD R117, R2.reuse, R6, R117 ;  /* 0x0000000602757224 */ /* 0x040fe200078e0275 */
[----:B------:R-:W-:Y:S01]  /*0dc0*/  IABS R23, R20 ;  /* 0x0000001400177213 */ /* 0x000fe20000000000 */
[----:B------:R-:W-:Y:S01]  /*0dd0*/  @!P3 IMAD.MOV R36, RZ, RZ, -R36 ;  /* 0x000000ffff24b224 */ /* 0x000fe200078e0a24 */
[----:B------:R-:W-:Y:S01]  /*0de0*/  @!P1 LOP3.LUT R36, RZ, R12, RZ, 0x33, !PT ;  /* 0x0000000cff249212 */ /* 0x000fe200078e33ff */
[--C-:B------:R-:W-:Y:S01]  /*0df0*/  @!P6 IMAD.IADD R115, R115, 0x1, -R2.reuse ;  /* 0x000000017373e824 */ /* 0x100fe200078e0a02 */
[C---:B------:R-:W-:Y:S01]  /*0e00*/  ISETP.GT.U32.AND P3, PT, R2.reuse, R133, PT ;  /* 0x000000850200720c */ /* 0x040fe20003f64070 */
[----:B------:R-:W-:Y:S01]  /*0e10*/  IMAD.MOV R5, RZ, RZ, -R5 ;  /* 0x000000ffff057224 */ /* 0x000fe200078e0a05 */
[----:B------:R-:W-:Y:S01]  /*0e20*/  ISETP.GT.U32.AND P1, PT, R2, R116, PT ;  /* 0x000000740200720c */ /* 0x000fe20003f24070 */
[----:B------:R-:W-:Y:S01]  /*0e30*/  @!P5 IMAD.IADD R80, R80, 0x1, -R2 ;  /* 0x000000015050d824 */ /* 0x000fe200078e0a02 */
[C---:B------:R-:W-:Y:S01]  /*0e40*/  ISETP.GT.U32.AND P6, PT, R2.reuse, R117, PT ;  /* 0x000000750200720c */ /* 0x040fe20003fc4070 */
[----:B------:R-:W-:Y:S01]  /*0e50*/  IMAD R139, R2, R5, R139 ;  /* 0x00000005028b7224 */ /* 0x000fe200078e028b */
[C---:B------:R-:W-:Y:S01]  /*0e60*/  ISETP.GE.AND P5, PT, R4.reuse, RZ, PT ;  /* 0x000000ff0400720c */ /* 0x040fe20003fa6270 */
[----:B------:R-:W-:Y:S01]  /*0e70*/  @!P0 IMAD.MOV R115, RZ, RZ, -R115 ;  /* 0x000000ffff738224 */ /* 0x000fe200078e0a73 */
[----:B------:R-:W-:Y:S01]  /*0e80*/  LOP3.LUT R12, R4, 0x26, RZ, 0xfc, !PT ;  /* 0x00000026040c7812 */ /* 0x000fe200078efcff */
[----:B------:R-:W-:Y:S01]  /*0e90*/  IMAD.HI.U32 R5, R3, R125, RZ ;  /* 0x0000007d03057227 */ /* 0x000fe200078e00ff */
[----:B------:R-:W-:-:S02]  /*0ea0*/  ISETP.GT.U32.AND P0, PT, R2, R139, PT ;  /* 0x0000008b0200720c */ /* 0x000fc40003f04070 */
[----:B------:R-:W-:Y:S01]  /*0eb0*/  IABS R129, R12 ;  /* 0x0000000c00817213 */ /* 0x000fe20000000000 */
[--C-:B------:R-:W-:Y:S01]  /*0ec0*/  @!P3 IMAD.IADD R133, R133, 0x1, -R2.reuse ;  /* 0x000000018585b824 */ /* 0x100fe200078e0a02 */
[----:B------:R-:W-:Y:S01]  /*0ed0*/  ISETP.GE.AND P3, PT, R7, RZ, PT ;  /* 0x000000ff0700720c */ /* 0x000fe20003f66270 */
[--C-:B------:R-:W-:Y:S01]  /*0ee0*/  @!P1 IMAD.IADD R116, R116, 0x1, -R2.reuse ;  /* 0x0000000174749824 */ /* 0x100fe200078e0a02 */
[----:B------:R-:W-:Y:S01]  /*0ef0*/  ISETP.GE.AND P1, PT, R8, RZ, PT ;  /* 0x000000ff0800720c */ /* 0x000fe20003f26270 */
[--C-:B------:R-:W-:Y:S01]  /*0f00*/  @!P6 IMAD.IADD R117, R117, 0x1, -R2.reuse ;  /* 0x000000017575e824 */ /* 0x100fe200078e0a02 */
[----:B------:R-:W-:Y:S01]  /*0f10*/  LOP3.LUT R7, R4, 0xc, RZ, 0xfc, !PT ;  /* 0x0000000c04077812 */ /* 0x000fe200078efcff */
[----:B------:R-:W-:Y:S01]  /*0f20*/  @!P5 IMAD.MOV R133, RZ, RZ, -R133 ;  /* 0x000000ffff85d224 */ /* 0x000fe200078e0a85 */
[C---:B------:R-:W-:Y:S01]  /*0f30*/  ISETP.GT.U32.AND P5, PT, R2.reuse, R116, PT ;  /* 0x000000740200720c */ /* 0x040fe20003fa4070 */
[----:B------:R-:W-:Y:S01]  /*0f40*/  IMAD.MOV R5, RZ, RZ, -R5 ;  /* 0x000000ffff057224 */ /* 0x000fe200078e0a05 */
[----:B------:R-:W-:Y:S01]  /*0f50*/  ISETP.GT.U32.AND P6, PT, R2, R117, PT ;  /* 0x000000750200720c */ /* 0x000fe20003fc4070 */
[----:B------:R-:W-:Y:S01]  /*0f60*/  @!P0 IMAD.IADD R139, R139, 0x1, -R2 ;  /* 0x000000018b8b8824 */ /* 0x000fe200078e0a02 */
[----:B------:R-:W-:Y:S01]  /*0f70*/  LOP3.LUT R8, R4, 0xe, RZ, 0xfc, !PT ;  /* 0x0000000e04087812 */ /* 0x000fe200078efcff */
[----:B------:R-:W-:Y:S01]  /*0f80*/  IMAD R125, R2, R5, R125 ;  /* 0x00000005027d7224 */ /* 0x000fe200078e027d */
[----:B------:R-:W-:Y:S01]  /*0f90*/  IABS R118, R7 ;  /* 0x0000000700767213 */ /* 0x000fe20000000000 */
[----:B------:R-:W-:Y:S01]  /*0fa0*/  @!P4 IMAD.MOV R80, RZ, RZ, -R80 ;  /* 0x000000ffff50c224 */ /* 0x000fe200078e0a50 */
[----:B------:R-:W-:-:S02]  /*0fb0*/  IABS R130, R8 ;  /* 0x0000000800827213 */ /* 0x000fc40000000000 */
[----:B------:R-:W-:Y:S01]  /*0fc0*/  ISETP.GT.U32.AND P0, PT, R2, R139, PT ;  /* 0x0000008b0200720c */ /* 0x000fe20003f04070 */
[----:B------:R-:W-:Y:S01]  /*0fd0*/  IMAD.HI.U32 R5, R3, R118, RZ ;  /* 0x0000007603057227 */ /* 0x000fe200078e00ff */
[----:B------:R-:W-:Y:S02]  /*0fe0*/  ISETP.GE.AND P4, PT, R9, RZ, PT ;  /* 0x000000ff0900720c */ /* 0x000fe40003f86270 */
[----:B------:R-:W-:Y:S01]  /*0ff0*/  LOP3.LUT R9, R4, 0x10, RZ, 0xfc, !PT ;  /* 0x0000001004097812 */ /* 0x000fe200078efcff */
[--C-:B------:R-:W-:Y:S01]  /*1000*/  @!P5 IMAD.IADD R116, R116, 0x1, -R2.reuse ;  /* 0x000000017474d824 */ /* 0x100fe200078e0a02 */
[----:B------:R-:W-:Y:S01]  /*1010*/  ISETP.GE.AND P5, PT, R10, RZ, PT ;  /* 0x000000ff0a00720c */ /* 0x000fe20003fa6270 */
[----:B------:R-:W-:Y:S01]  /*1020*/  @!P6 IMAD.IADD R117, R117, 0x1, -R2 ;  /* 0x000000017575e824 */ /* 0x000fe200078e0a02 */
[----:B------:R-:W-:Y:S01]  /*1030*/  ISETP.GT.U32.AND P6, PT, R2, R125, PT ;  /* 0x0000007d0200720c */ /* 0x000fe20003fc4070 */
[----:B------:R-:W-:Y:S01]  /*1040*/  IMAD.HI.U32 R6, R3, R130, RZ ;  /* 0x0000008203067227 */ /* 0x000fe200078e00ff */
[----:B------:R-:W-:-:S02]  /*1050*/  IABS R140, R9 ;  /* 0x00000009008c7213 */ /* 0x000fc40000000000 */
[----:B------:R-:W-:Y:S01]  /*1060*/  LOP3.LUT R10, R4, 0x14, RZ, 0xfc, !PT ;  /* 0x00000014040a7812 */ /* 0x000fe200078efcff */
[----:B------:R-:W-:Y:S01]  /*1070*/  @!P3 IMAD.MOV R116, RZ, RZ, -R116 ;  /* 0x000000ffff74b224 */ /* 0x000fe200078e0a74 */
[----:B------:R-:W-:Y:S01]  /*1080*/  ISETP.GE.AND P3, PT, R7, RZ, PT ;  /* 0x000000ff0700720c */ /* 0x000fe20003f66270 */
[----:B------:R-:W-:Y:S01]  /*1090*/  IMAD.MOV R5, RZ, RZ, -R5 ;  /* 0x000000ffff057224 */ /* 0x000fe200078e0a05 */
[----:B------:R-:W-:Y:S01]  /*10a0*/  IABS R120, R10 ;  /* 0x0000000a00787213 */ /* 0x000fe20000000000 */
[----:B------:R-:W-:Y:S01]  /*10b0*/  IMAD.MOV R7, RZ, RZ, -R6 ;  /* 0x000000ffff077224 */ /* 0x000fe200078e0a06 */
[----:B------:R-:W-:Y:S01]  /*10c0*/  IABS R25, R22 ;  /* 0x0000001600197213 */ /* 0x000fe20000000000 */
[----:B------:R-:W-:Y:S01]  /*10d0*/  IMAD R118, R2, R5, R118 ;  /* 0x0000000502767224 */ /* 0x000fe200078e0276 */
[----:B------:R-:W-:Y:S01]  /*10e0*/  LOP3.LUT R24, R4, 0x70, RZ, 0xfc, !PT ;  /* 0x0000007004187812 */ /* 0x000fe200078efcff */
[----:B------:R-:W-:Y:S01]  /*10f0*/  IMAD R130, R2, R7, R130 ;  /* 0x0000000702827224 */ /* 0x000fe200078e0282 */
[----:B------:R-:W-:Y:S01]  /*1100*/  LOP3.LUT R26, R4, 0x72, RZ, 0xfc, !PT ;  /* 0x00000072041a7812 */ /* 0x000fe200078efcff */
[--C-:B------:R-:W-:Y:S01]  /*1110*/  @!P0 IMAD.IADD R139, R139, 0x1, -R2.reuse ;  /* 0x000000018b8b8824 */ /* 0x100fe200078e0a02 */
[C---:B------:R-:W-:Y:S01]  /*1120*/  ISETP.GT.U32.AND P0, PT, R2.reuse, R118, PT ;  /* 0x000000760200720c */ /* 0x040fe20003f04070 */
[----:B------:R-:W-:Y:S01]  /*1130*/  @!P6 IMAD.IADD R125, R125, 0x1, -R2 ;  /* 0x000000017d7de824 */ /* 0x000fe200078e0a02 */
[----:B------:R-:W-:Y:S01]  /*1140*/  IABS R27, R24 ;  /* 0x00000018001b7213 */ /* 0x000fe20000000000 */
[----:B------:R-:W-:Y:S01]  /*1150*/  @!P4 IMAD.MOV R139, RZ, RZ, -R139 ;  /* 0x000000ffff8bc224 */ /* 0x000fe200078e0a8b */
[C---:B------:R-:W-:Y:S01]  /*1160*/  ISETP.GT.U32.AND P4, PT, R2.reuse, R130, PT ;  /* 0x000000820200720c */ /* 0x040fe20003f84070 */
[----:B------:R-:W-:Y:S01]  /*1170*/  IMAD.HI.U32 R5, R3, R140, RZ ;  /* 0x0000008c03057227 */ /* 0x000fe200078e00ff */
[----:B------:R-:W-:-:S02]  /*1180*/  ISETP.GT.U32.AND P6, PT, R2, R125, PT ;  /* 0x0000007d0200720c */ /* 0x000fc40003fc4070 */
[----:B------:R-:W-:Y:S01]  /*1190*/  IABS R29, R26 ;  /* 0x0000001a001d7213 */ /* 0x000fe20000000000 */
[----:B------:R-:W-:Y:S01]  /*11a0*/  @!P1 IMAD.MOV R117, RZ, RZ, -R117 ;  /* 0x000000ffff759224 */ /* 0x000fe200078e0a75 */
[----:B------:R-:W-:Y:S01]  /*11b0*/  ISETP.GE.AND P1, PT, R8, RZ, PT ;  /* 0x000000ff0800720c */ /* 0x000fe20003f26270 */
[----:B------:R-:W-:Y:S01]  /*11c0*/  IMAD.MOV R5, RZ, RZ, -R5 ;  /* 0x000000ffff057224 */ /* 0x000fe200078e0a05 */
[----:B------:R-:W-:Y:S01]  /*11d0*/  LOP3.LUT R8, R4, 0x12, RZ, 0xfc, !PT ;  /* 0x0000001204087812 */ /* 0x000fe200078efcff */
[----:B------:R-:W-:Y:S01]  /*11e0*/  @!P0 IMAD.IADD R118, R118, 0x1, -R2 ;  /* 0x0000000176768824 */ /* 0x000fe200078e0a02 */
[----:B------:R-:W-:Y:S01]  /*11f0*/  LOP3.LUT R28, R4, 0x78, RZ, 0xfc, !PT ;  /* 0x00000078041c7812 */ /* 0x000fe200078efcff */
[----:B------:R-:W-:Y:S01]  /*1200*/  IMAD R140, R2, R5, R140 ;  /* 0x00000005028c7224 */ /* 0x000fe200078e028c */
[----:B------:R-:W-:Y:S01]  /*1210*/  IABS R119, R8 ;  /* 0x0000000800777213 */ /* 0x000fe20000000000 */
[--C-:B------:R-:W-:Y:S01]  /*1220*/  @!P4 IMAD.IADD R130, R130, 0x1, -R2.reuse ;  /* 0x000000018282c824 */ /* 0x100fe200078e0a02 */
[C---:B------:R-:W-:Y:S01]  /*1230*/  ISETP.GT.U32.AND P0, PT, R2.reuse, R118, PT ;  /* 0x000000760200720c */ /* 0x040fe20003f04070 */
[----:B------:R-:W-:Y:S01]  /*1240*/  @!P6 IMAD.IADD R125, R125, 0x1, -R2 ;  /* 0x000000017d7de824 */ /* 0x000fe200078e0a02 */
[C---:B------:R-:W-:Y:S01]  /*1250*/  ISETP.GT.U32.AND P6, PT, R2.reuse, R140, PT ;  /* 0x0000008c0200720c */ /* 0x040fe20003fc4070 */
[----:B------:R-:W-:Y:S01]  /*1260*/  IMAD.HI.U32 R5, R3, R119, RZ ;  /* 0x0000007703057227 */ /* 0x000fe200078e00ff */
[----:B------:R-:W-:-:S02]  /*1270*/  ISETP.GT.U32.AND P4, PT, R2, R130, PT ;  /* 0x000000820200720c */ /* 0x000fc40003f84070 */
[C---:B------:R-:W-:Y:S01]  /*1280*/  LOP3.LUT R30, R4.reuse, 0x7a, RZ, 0xfc, !PT ;  /* 0x0000007a041e7812 */ /* 0x040fe200078efcff */
[----:B------:R-:W-:Y:S01]  /*1290*/  IMAD.HI.U32 R6, R3, R120, RZ ;  /* 0x0000007803067227 */ /* 0x000fe200078e00ff */
[----:B------:R-:W-:Y:S02]  /*12a0*/  IABS R35, R28 ;  /* 0x0000001c00237213 */ /* 0x000fe40000000000 */
[----:B------:R-:W-:Y:S01]  /*12b0*/  IABS R37, R30 ;  /* 0x0000001e00257213 */ /* 0x000fe20000000000 */
[----:B------:R-:W-:Y:S02]  /*12c0*/  IMAD.MOV R5, RZ, RZ, -R5 ;  /* 0x000000ffff057224 */ /* 0x000fe400078e0a05 */
[----:B------:R-:W-:Y:S01]  /*12d0*/  @!P5 IMAD.MOV R125, RZ, RZ, -R125 ;  /* 0x000000ffff7dd224 */ /* 0x000fe200078e0a7d */
[----:B------:R-:W-:Y:S01]  /*12e0*/  ISETP.GE.AND P5, PT, R9, RZ, PT ;  /* 0x000000ff0900720c */ /* 0x000fe20003fa6270 */
[----:B------:R-:W-:Y:S01]  /*12f0*/  IMAD.MOV R9, RZ, RZ, -R6 ;  /* 0x000000ffff097224 */ /* 0x000fe200078e0a06 */
[----:B------:R-:W-:Y:S01]  /*1300*/  LOP3.LUT R6, R4, 0x18, RZ, 0xfc, !PT ;  /* 0x0000001804067812 */ /* 0x000fe200078efcff */
[----:B------:R-:W-:-:S02]  /*1310*/  IMAD R119, R2, R5, R119 ;  /* 0x0000000502777224 */ /* 0x000fc400078e0277 */
[--C-:B------:R-:W-:Y:S01]  /*1320*/  @!P0 IMAD.IADD R118, R118, 0x1, -R2.reuse ;  /* 0x0000000176768824 */ /* 0x100fe200078e0a02 */
[----:B------:R-:W-:Y:S01]  /*1330*/  IABS R122, R6 ;  /* 0x00000006007a7213 */ /* 0x000fe20000000000 */
[----:B------:R-:W-:Y:S01]  /*1340*/  @!P6 IMAD.IADD R140, R140, 0x1, -R2 ;  /* 0x000000018c8ce824 */ /* 0x000fe200078e0a02 */
[----:B------:R-:W-:Y:S01]  /*1350*/  ISETP.GE.AND P0, PT, R8, RZ, PT ;  /* 0x000000ff0800720c */ /* 0x000fe20003f06270 */
[----:B------:R-:W-:Y:S01]  /*1360*/  IMAD R120, R2, R9, R120 ;  /* 0x0000000902787224 */ /* 0x000fe200078e0278 */
[----:B------:R-:W-:Y:S01]  /*1370*/  LOP3.LUT R8, R4, 0x1a, RZ, 0xfc, !PT ;  /* 0x0000001a04087812 */ /* 0x000fe200078efcff */
[----:B------:R-:W-:Y:S01]  /*1380*/  @!P4 IMAD.IADD R130, R130, 0x1, -R2 ;  /* 0x000000018282c824 */ /* 0x000fe200078e0a02 */
[C---:B------:R-:W-:Y:S01]  /*1390*/  ISETP.GT.U32.AND P4, PT, R2.reuse, R119, PT ;  /* 0x000000770200720c */ /* 0x040fe20003f84070 */
[----:B------:R-:W-:Y:S01]  /*13a0*/  @!P3 IMAD.MOV R118, RZ, RZ, -R118 ;  /* 0x000000ffff76b224 */ /* 0x000fe200078e0a76 */
[C---:B------:R-:W-:Y:S01]  /*13b0*/  ISETP.GT.U32.AND P6, PT, R2.reuse, R140, PT ;  /* 0x0000008c0200720c */ /* 0x040fe20003fc4070 */
[----:B------:R-:W-:Y:S01]  /*13c0*/  IMAD.HI.U32 R7, R3, R121, RZ ;  /* 0x0000007903077227 */ /* 0x000fe200078e00ff */
[----:B------:R-:W-:-:S02]  /*13d0*/  ISETP.GT.U32.AND P3, PT, R2, R120, PT ;  /* 0x000000780200720c */ /* 0x000fc40003f64070 */
[----:B------:R-:W-:Y:S01]  /*13e0*/  IABS R123, R8 ;  /* 0x00000008007b7213 */ /* 0x000fe20000000000 */
[----:B------:R-:W-:Y:S01]  /*13f0*/  IMAD.MOV R7, RZ, RZ, -R7 ;  /* 0x000000ffff077224 */ /* 0x000fe200078e0a07 */
[----:B------:R-:W-:Y:S01]  /*1400*/  LOP3.LUT R9, R4, 0x1c, RZ, 0xfc, !PT ;  /* 0x0000001c04097812 */ /* 0x000fe200078efcff */
[----:B------:R-:W-:-:S03]  /*1410*/  IMAD.HI.U32 R5, R3, R122, RZ ;  /* 0x0000007a03057227 */ /* 0x000fc600078e00ff */
[----:B------:R-:W-:Y:S01]  /*1420*/  IABS R132, R9 ;  /* 0x0000000900847213 */ /* 0x000fe20000000000 */
[----:B------:R-:W-:Y:S02]  /*1430*/  IMAD R121, R2, R7, R121 ;  /* 0x0000000702797224 */ /* 0x000fe400078e0279 */
[--C-:B------:R-:W-:Y:S01]  /*1440*/  @!P4 IMAD.IADD R119, R119, 0x1, -R2.reuse ;  /* 0x000000017777c824 */ /* 0x100fe200078e0a02 */
[----:B------:R-:W-:Y:S01]  /*1450*/  ISETP.GE.AND P4, PT, R11, RZ, PT ;  /* 0x000000ff0b00720c */ /* 0x000fe20003f86270 */
[--C-:B------:R-:W-:Y:S01]  /*1460*/  @!P6 IMAD.IADD R140, R140, 0x1, -R2.reuse ;  /* 0x000000018c8ce824 */ /* 0x100fe200078e0a02 */
[----:B------:R-:W-:Y:S01]  /*1470*/  ISETP.GT.U32.AND P6, PT, R2, R121, PT ;  /* 0x000000790200720c */ /* 0x000fe20003fc4070 */
[----:B------:R-:W-:Y:S01]  /*1480*/  @!P3 IMAD.IADD R120, R120, 0x1, -R2 ;  /* 0x000000017878b824 */ /* 0x000fe200078e0a02 */
[----:B------:R-:W-:Y:S01]  /*1490*/  ISETP.GT.U32.AND P3, PT, R2, R119, PT ;  /* 0x000000770200720c */ /* 0x000fe20003f64070 */
[----:B------:R-:W-:Y:S01]  /*14a0*/  IMAD.MOV R7, RZ, RZ, -R5 ;  /* 0x000000ffff077224 */ /* 0x000fe200078e0a05 */
[----:B------:R-:W-:Y:S01]  /*14b0*/  LOP3.LUT R11, R4, 0x20, RZ, 0xfc, !PT ;  /* 0x00000020040b7812 */ /* 0x000fe200078efcff */
[----:B------:R-:W-:-:S03]  /*14c0*/  IMAD.HI.U32 R5, R3, R123, RZ ;  /* 0x0000007b03057227 */ /* 0x000fc600078e00ff */
[----:B------:R-:W-:Y:S01]  /*14d0*/  IABS R127, R11 ;  /* 0x0000000b007f7213 */ /* 0x000fe20000000000 */
[C---:B------:R-:W-:Y:S02]  /*14e0*/  IMAD R122, R2.reuse, R7, R122 ;  /* 0x00000007027a7224 */ /* 0x040fe400078e027a */
[----:B------:R-:W-:Y:S02]  /*14f0*/  IMAD.MOV R5, RZ, RZ, -R5 ;  /* 0x000000ffff057224 */ /* 0x000fe400078e0a05 */
[--C-:B------:R-:W-:Y:S01]  /*1500*/  @!P6 IMAD.IADD R121, R121, 0x1, -R2.reuse ;  /* 0x000000017979e824 */ /* 0x100fe200078e0a02 */
[C---:B------:R-:W-:Y:S01]  /*1510*/  ISETP.GT.U32.AND P6, PT, R2.reuse, R120, PT ;  /* 0x000000780200720c */ /* 0x040fe20003fc4070 */
[----:B------:R-:W-:Y:S01]  /*1520*/  @!P3 IMAD.IADD R119, R119, 0x1, -R2 ;  /* 0x000000017777b824 */ /* 0x000fe200078e0a02 */
[----:B------:R-:W-:Y:S01]  /*1530*/  ISETP.GT.U32.AND P3, PT, R2, R122, PT ;  /* 0x0000007a0200720c */ /* 0x000fe20003f64070 */
[----:B------:R-:W-:Y:S01]  /*1540*/  @!P1 IMAD.MOV R130, RZ, RZ, -R130 ;  /* 0x000000ffff829224 */ /* 0x000fe200078e0a82 */
[----:B------:R-:W-:Y:S01]  /*1550*/  ISETP.GE.AND P1, PT, R10, RZ, PT ;  /* 0x000000ff0a00720c */ /* 0x000fe20003f26270 */
[----:B------:R-:W-:Y:S01]  /*1560*/  IMAD R123, R2, R5, R123 ;  /* 0x00000005027b7224 */ /* 0x000fe200078e027b */
[----:B------:R-:W-:Y:S01]  /*1570*/  LOP3.LUT R10, R4, 0x1e, RZ, 0xfc, !PT ;  /* 0x0000001e040a7812 */ /* 0x000fe200078efcff */
[----:B------:R-:W-:-:S03]  /*1580*/  IMAD.HI.U32 R5, R3, R132, RZ ;  /* 0x0000008403057227 */ /* 0x000fc600078e00ff */
[----:B------:R-:W-:Y:S01]  /*1590*/  IABS R124, R10 ;  /* 0x0000000a007c7213 */ /* 0x000fe20000000000 */
[----:B------:R-:W-:Y:S02]  /*15a0*/  @!P0 IMAD.MOV R119, RZ, RZ, -R119 ;  /* 0x000000ffff778224 */ /* 0x000fe400078e0a77 */
[--C-:B------:R-:W-:Y:S01]  /*15b0*/  @!P6 IMAD.IADD R120, R120, 0x1, -R2.reuse ;  /* 0x000000017878e824 */ /* 0x100fe200078e0a02 */
[----:B------:R-:W-:Y:S01]  /*15c0*/  ISETP.GT.U32.AND P6, PT, R2, R123, PT ;  /* 0x0000007b0200720c */ /* 0x000fe20003fc4070 */
[----:B------:R-:W-:Y:S01]  /*15d0*/  @!P3 IMAD.IADD R122, R122, 0x1, -R2 ;  /* 0x000000017a7ab824 */ /* 0x000fe200078e0a02 */
[----:B------:R-:W-:Y:S01]  /*15e0*/  ISETP.GE.AND P3, PT, R8, RZ, PT ;  /* 0x000000ff0800720c */ /* 0x000fe20003f66270 */
[----:B------:R-:W-:Y:S01]  /*15f0*/  IMAD.MOV R7, RZ, RZ, -R5 ;  /* 0x000000ffff077224 */ /* 0x000fe200078e0a05 */
[----:B------:R-:W-:Y:S01]  /*1600*/  LOP3.LUT R8, R4, 0x22, RZ, 0xfc, !PT ;  /* 0x0000002204087812 */ /* 0x000fe200078efcff */
[----:B------:R-:W-:Y:S01]  /*1610*/  IMAD.HI.U32 R5, R3, R124, RZ ;  /* 0x0000007c03057227 */ /* 0x000fe200078e00ff */
[----:B------:R-:W-:-:S02]  /*1620*/  ISETP.GT.U32.AND P0, PT, R2, R122, PT ;  /* 0x0000007a0200720c */ /* 0x000fc40003f04070 */
[----:B------:R-:W-:Y:S01]  /*1630*/  IABS R126, R8 ;  /* 0x00000008007e7213 */ /* 0x000fe20000000000 */
[----:B------:R-:W-:Y:S01]  /*1640*/  @!P5 IMAD.MOV R140, RZ, RZ, -R140 ;  /* 0x000000ffff8cd224 */ /* 0x000fe200078e0a8c */
[C---:B------:R-:W-:Y:S01]  /*1650*/  ISETP.GT.U32.AND P5, PT, R2.reuse, R121, PT ;  /* 0x000000790200720c */ /* 0x040fe20003fa4070 */
[C---:B------:R-:W-:Y:S02]  /*1660*/  IMAD R132, R2.reuse, R7, R132 ;  /* 0x0000000702847224 */ /* 0x040fe400078e0284 */
[----:B------:R-:W-:Y:S02]  /*1670*/  IMAD.MOV R7, RZ, RZ, -R5 ;  /* 0x000000ffff077224 */ /* 0x000fe400078e0a05 */
[----:B------:R-:W-:Y:S02]  /*1680*/  @!P6 IMAD.IADD R123, R123, 0x1, -R2 ;  /* 0x000000017b7be824 */ /* 0x000fe400078e0a02 */
[----:B------:R-:W-:Y:S02]  /*1690*/  IMAD R124, R2, R7, R124 ;  /* 0x00000007027c7224 */ /* 0x000fe400078e027c */
[----:B------:R-:W-:Y:S01]  /*16a0*/  @!P0 IMAD.IADD R122, R122, 0x1, -R2 ;  /* 0x000000017a7a8824 */ /* 0x000fe200078e0a02 */
[C---:B------:R-:W-:Y:S01]  /*16b0*/  ISETP.GT.U32.AND P6, PT, R2.reuse, R123, PT ;  /* 0x0000007b0200720c */ /* 0x040fe20003fc4070 */
[----:B------:R-:W-:Y:S01]  /*16c0*/  IMAD.HI.U32 R5, R3, R127, RZ ;  /* 0x0000007f03057227 */ /* 0x000fe200078e00ff */
[----:B------:R-:W-:-:S03]  /*16d0*/  ISETP.GT.U32.AND P0, PT, R2, R124, PT ;  /* 0x0000007c0200720c */ /* 0x000fc60003f04070 */
[----:B------:R-:W-:Y:S01]  /*16e0*/  @!P5 IMAD.IADD R121, R121, 0x1, -R2 ;  /* 0x000000017979d824 */ /* 0x000fe200078e0a02 */
[----:B------:R-:W-:Y:S01]  /*16f0*/  ISETP.GE.AND P5, PT, R6, RZ, PT ;  /* 0x000000ff0600720c */ /* 0x000fe20003fa6270 */
[----:B------:R-:W-:Y:S01]  /*1700*/  @!P1 IMAD.MOV R120, RZ, RZ, -R120 ;  /* 0x000000ffff789224 */ /* 0x000fe200078e0a78 */
[C---:B------:R-:W-:Y:S01]  /*1710*/  ISETP.GT.U32.AND P1, PT, R2.reuse, R132, PT ;  /* 0x000000840200720c */ /* 0x040fe20003f24070 */
[----:B------:R-:W-:Y:S02]  /*1720*/  IMAD.MOV R5, RZ, RZ, -R5 ;  /* 0x000000ffff057224 */ /* 0x000fe400078e0a05 */
[----:B------:R-:W-:Y:S01]  /*1730*/  @!P4 IMAD.MOV R121, RZ, RZ, -R121 ;  /* 0x000000ffff79c224 */ /* 0x000fe200078e0a79 */
[----:B------:R-:W-:Y:S01]  /*1740*/  ISETP.GE.AND P4, PT, R9, RZ, PT ;  /* 0x000000ff0900720c */ /* 0x000fe20003f86270 */
[----:B------:R-:W-:Y:S01]  /*1750*/  IMAD R127, R2, R5, R127 ;  /* 0x00000005027f7224 */ /* 0x000fe200078e027f */
[----:B------:R-:W-:Y:S01]  /*1760*/  LOP3.LUT R9, R4, 0x24, RZ, 0xfc, !PT ;  /* 0x0000002404097812 */ /* 0x000fe200078efcff */
[----:B------:R-:W-:-:S02]  /*1770*/  @!P6 IMAD.IADD R123, R123, 0x1, -R2 ;  /* 0x000000017b7be824 */ /* 0x000fc400078e0a02 */
[----:B------:R-:W-:Y:S01]  /*1780*/  @!P0 IMAD.IADD R124, R124, 0x1, -R2 ;  /* 0x000000017c7c8824 */ /* 0x000fe200078e0a02 */
[----:B------:R-:W-:Y:S01]  /*1790*/  ISETP.GT.U32.AND P6, PT, R2, R127, PT ;  /* 0x0000007f0200720c */ /* 0x000fe20003fc4070 */
[----:B------:R-:W-:Y:S01]  /*17a0*/  @!P5 IMAD.MOV R122, RZ, RZ, -R122 ;  /* 0x000000ffff7ad224 */ /* 0x000fe200078e0a7a */
[----:B------:R-:W-:Y:S01]  /*17b0*/  IABS R128, R9 ;  /* 0x0000000900807213 */ /* 0x000fe20000000000 */
[----:B------:R-:W-:Y:S01]  /*17c0*/  @!P1 IMAD.IADD R132, R132, 0x1, -R2 ;  /* 0x0000000184849824 */ /* 0x000fe200078e0a02 */
[----:B------:R-:W-:Y:S01]  /*17d0*/  ISETP.GT.U32.AND P5, PT, R2, R124, PT ;  /* 0x0000007c0200720c */ /* 0x000fe20003fa4070 */
[C---:B------:R-:W-:Y:S01]  /*17e0*/  IMAD.HI.U32 R5, R3.reuse, R126, RZ ;  /* 0x0000007e03057227 */ /* 0x040fe200078e00ff */
[----:B------:R-:W-:Y:S02]  /*17f0*/  ISETP.GE.AND P1, PT, R10, RZ, PT ;  /* 0x000000ff0a00720c */ /* 0x000fe40003f26270 */
[----:B------:R-:W-:Y:S01]  /*1800*/  ISETP.GT.U32.AND P0, PT, R2, R132, PT ;  /* 0x000000840200720c */ /* 0x000fe20003f04070 */
[----:B------:R-:W-:Y:S01]  /*1810*/  IMAD.MOV R5, RZ, RZ, -R5 ;  /* 0x000000ffff057224 */ /* 0x000fe200078e0a05 */
[----:B------:R-:W-:Y:S01]  /*1820*/  LOP3.LUT R10, R4, 0x2a, RZ, 0xfc, !PT ;  /* 0x0000002a040a7812 */ /* 0x000fe200078efcff */
[----:B------:R-:W-:-:S03]  /*1830*/  IMAD.HI.U32 R6, R3, R128, RZ ;  /* 0x0000008003067227 */ /* 0x000fc600078e00ff */
[----:B------:R-:W-:Y:S01]  /*1840*/  IABS R141, R10 ;  /* 0x0000000a008d7213 */ /* 0x000fe20000000000 */
[----:B------:R-:W-:Y:S02]  /*1850*/  @!P6 IMAD.IADD R127, R127, 0x1, -R2 ;  /* 0x000000017f7fe824 */ /* 0x000fe400078e0a02 */
[----:B------:R-:W-:Y:S02]  /*1860*/  IMAD R126, R2, R5, R126 ;  /* 0x00000005027e7224 */ /* 0x000fe400078e027e */
[--C-:B------:R-:W-:Y:S01]  /*1870*/  @!P5 IMAD.IADD R124, R124, 0x1, -R2.reuse ;  /* 0x000000017c7cd824 */ /* 0x100fe200078e0a02 */
[----:B------:R-:W-:Y:S01]  /*1880*/  ISETP.GT.U32.AND P6, PT, R2, R127, PT ;  /* 0x0000007f0200720c */ /* 0x000fe20003fc4070 */
[----:B------:R-:W-:Y:S01]  /*1890*/  @!P0 IMAD.IADD R132, R132, 0x1, -R2 ;  /* 0x0000000184848824 */ /* 0x000fe200078e0a02 */
[----:B------:R-:W-:Y:S01]  /*18a0*/  ISETP.GT.U32.AND P5, PT, R2, R126, PT ;  /* 0x0000007e0200720c */ /* 0x000fe20003fa4070 */
[----:B------:R-:W-:Y:S01]  /*18b0*/  IMAD.MOV R7, RZ, RZ, -R6 ;  /* 0x000000ffff077224 */ /* 0x000fe200078e0a06 */
[----:B------:R-:W-:Y:S01]  /*18c0*/  ISETP.GE.AND P0, PT, R8, RZ, PT ;  /* 0x000000ff0800720c */ /* 0x000fe20003f06270 */
[----:B------:R-:W-:Y:S01]  /*18d0*/  IMAD.HI.U32 R5, R3, R129, RZ ;  /* 0x0000008103057227 */ /* 0x000fe200078e00ff */
[----:B------:R-:W-:-:S03]  /*18e0*/  LOP3.LUT R8, R4, 0x28, RZ, 0xfc, !PT ;  /* 0x0000002804087812 */ /* 0x000fc600078efcff */
[C---:B------:R-:W-:Y:S01]  /*18f0*/  IMAD R128, R2.reuse, R7, R128 ;  /* 0x0000000702807224 */ /* 0x040fe200078e0280 */
[----:B------:R-:W-:Y:S01]  /*1900*/  IABS R142, R8 ;  /* 0x00000008008e7213 */ /* 0x000fe20000000000 */
[----:B------:R-:W-:Y:S02]  /*1910*/  IMAD.MOV R5, RZ, RZ, -R5 ;  /* 0x000000ffff057224 */ /* 0x000fe400078e0a05 */
[----:B------:R-:W-:Y:S01]  /*1920*/  @!P3 IMAD.MOV R123, RZ, RZ, -R123 ;  /* 0x000000ffff7bb224 */ /* 0x000fe200078e0a7b */
[----:B------:R-:W-:Y:S01]  /*1930*/  ISETP.GE.AND P3, PT, R11, RZ, PT ;  /* 0x000000ff0b00720c */ /* 0x000fe20003f66270 */
[--C-:B------:R-:W-:Y:S01]  /*1940*/  @!P6 IMAD.IADD R127, R127, 0x1, -R2.reuse ;  /* 0x000000017f7fe824 */ /* 0x100fe200078e0a02 */
[C---:B------:R-:W-:Y:S01]  /*1950*/  ISETP.GT.U32.AND P6, PT, R2.reuse, R128, PT ;  /* 0x000000800200720c */ /* 0x040fe20003fc4070 */
[----:B------:R-:W-:Y:S01]  /*1960*/  IMAD R129, R2, R5, R129 ;  /* 0x0000000502817224 */ /* 0x000fe200078e0281 */
[----:B------:R-:W-:Y:S01]  /*1970*/  LOP3.LUT R11, R4, 0x2c, RZ, 0xfc, !PT ;  /* 0x0000002c040b7812 */ /* 0x000fe200078efcff */
[----:B------:R-:W-:-:S02]  /*1980*/  @!P5 IMAD.IADD R126, R126, 0x1, -R2 ;  /* 0x000000017e7ed824 */ /* 0x000fc400078e0a02 */
[C---:B------:R-:W-:Y:S01]  /*1990*/  IMAD.HI.U32 R5, R3.reuse, R142, RZ ;  /* 0x0000008e03057227 */ /* 0x040fe200078e00ff */
[----:B------:R-:W-:Y:S02]  /*19a0*/  IABS R131, R11 ;  /* 0x0000000b00837213 */ /* 0x000fe40000000000 */
[C---:B------:R-:W-:Y:S01]  /*19b0*/  ISETP.GT.U32.AND P5, PT, R2.reuse, R129, PT ;  /* 0x000000810200720c */ /* 0x040fe20003fa4070 */
[----:B------:R-:W-:Y:S01]  /*19c0*/  @!P4 IMAD.MOV R132, RZ, RZ, -R132 ;  /* 0x000000ffff84c224 */ /* 0x000fe200078e0a84 */
[----:B------:R-:W-:Y:S01]  /*19d0*/  ISETP.GT.U32.AND P4, PT, R2, R126, PT ;  /* 0x0000007e0200720c */ /* 0x000fe20003f84070 */
[----:B------:R-:W-:Y:S02]  /*19e0*/  IMAD.MOV R7, RZ, RZ, -R5 ;  /* 0x000000ffff077224 */ /* 0x000fe400078e0a05 */
[----:B------:R-:W-:-:S04]  /*19f0*/  IMAD.HI.U32 R5, R3, R141, RZ ;  /* 0x0000008d03057227 */ /* 0x000fc800078e00ff */
[----:B------:R-:W-:Y:S01]  /*1a00*/  IMAD R142, R2, R7, R142 ;  /* 0x00000007028e7224 */ /* 0x000fe200078e028e */
[----:B------:R-:W-:Y:S01]  /*1a10*/  LOP3.LUT R7, R4, 0x30, RZ, 0xfc, !PT ;  /* 0x0000003004077812 */ /* 0x000fe200078efcff */
[----:B------:R-:W-:Y:S02]  /*1a20*/  IMAD.MOV R5, RZ, RZ, -R5 ;  /* 0x000000ffff057224 */ /* 0x000fe400078e0a05 */
[----:B------:R-:W-:Y:S01]  /*1a30*/  @!P6 IMAD.IADD R128, R128, 0x1, -R2 ;  /* 0x000000018080e824 */ /* 0x000fe200078e0a02 */
[----:B------:R-:W-:Y:S01]  /*1a40*/  ISETP.GE.AND P6, PT, R9, RZ, PT ;  /* 0x000000ff0900720c */ /* 0x000fe20003fc6270 */
[C---:B------:R-:W-:Y:S01]  /*1a50*/  IMAD R141, R2.reuse, R5, R141 ;  /* 0x00000005028d7224 */ /* 0x040fe200078e028d */
[----:B------:R-:W-:Y:S01]  /*1a60*/  IABS R135, R7 ;  /* 0x0000000700877213 */ /* 0x000fe20000000000 */
[----:B------:R-:W-:Y:S01]  /*1a70*/  @!P3 IMAD.MOV R127, RZ, RZ, -R127 ;  /* 0x000000ffff7fb224 */ /* 0x000fe200078e0a7f */
[C---:B------:R-:W-:Y:S01]  /*1a80*/  ISETP.GT.U32.AND P3, PT, R2.reuse, R142, PT ;  /* 0x0000008e0200720c */ /* 0x040fe20003f64070 */
[----:B------:R-:W-:Y:S01]  /*1a90*/  @!P1 IMAD.MOV R124, RZ, RZ, -R124 ;  /* 0x000000ffff7c9224 */ /* 0x000fe200078e0a7c */
[----:B------:R-:W-:Y:S01]  /*1aa0*/  ISETP.GT.U32.AND P1, PT, R2, R128, PT ;  /* 0x000000800200720c */ /* 0x000fe20003f24070 */
[----:B------:R-:W-:Y:S01]  /*1ab0*/  @!P4 IMAD.IADD R126, R126, 0x1, -R2 ;  /* 0x000000017e7ec824 */ /* 0x000fe200078e0a02 */
[----:B------:R-:W-:Y:S01]  /*1ac0*/  ISETP.GT.U32.AND P4, PT, R2, R141, PT ;  /* 0x0000008d0200720c */ /* 0x000fe20003f84070 */
[----:B------:R-:W-:Y:S01]  /*1ad0*/  IMAD.HI.U32 R5, R3, R134, RZ ;  /* 0x0000008603057227 */ /* 0x000fe200078e00ff */
[----:B------:R-:W-:-:S03]  /*1ae0*/  LOP3.LUT R9, R4, 0x32, RZ, 0xfc, !PT ;  /* 0x0000003204097812 */ /* 0x000fc600078efcff */
[----:B------:R-:W-:Y:S01]  /*1af0*/  IMAD.HI.U32 R6, R3, R131, RZ ;  /* 0x0000008303067227 */ /* 0x000fe200078e00ff */
[----:B------:R-:W-:-:S03]  /*1b00*/  IABS R138, R9 ;  /* 0x00000009008a7213 */ /* 0x000fc60000000000 */
[----:B------:R-:W-:Y:S02]  /*1b10*/  IMAD.MOV R5, RZ, RZ, -R5 ;  /* 0x000000ffff057224 */ /* 0x000fe400078e0a05 */
[----:B------:R-:W-:Y:S01]  /*1b20*/  @!P3 IMAD.IADD R142, R142, 0x1, -R2 ;  /* 0x000000018e8eb824 */ /* 0x000fe200078e0a02 */
[----:B------:R-:W-:Y:S01]  /*1b30*/  ISETP.GE.AND P3, PT, R8, RZ, PT ;  /* 0x000000ff0800720c */ /* 0x000fe20003f66270 */
[----:B------:R-:W-:Y:S01]  /*1b40*/  IMAD.MOV R6, RZ, RZ, -R6 ;  /* 0x000000ffff067224 */ /* 0x000fe200078e0a06 */
[----:B------:R-:W-:Y:S01]  /*1b50*/  LOP3.LUT R8, R4, 0x38, RZ, 0xfc, !PT ;  /* 0x0000003804087812 */ /* 0x000fe200078efcff */
[----:B------:R-:W-:Y:S02]  /*1b60*/  @!P1 IMAD.IADD R128, R128, 0x1, -R2 ;  /* 0x0000000180809824 */ /* 0x000fe400078e0a02 */
[C---:B------:R-:W-:Y:S01]  /*1b70*/  IMAD R134, R2.reuse, R5, R134 ;  /* 0x0000000502867224 */ /* 0x040fe200078e0286 */
[----:B------:R-:W-:Y:S01]  /*1b80*/  IABS R114, R8 ;  /* 0x0000000800727213 */ /* 0x000fe20000000000 */
[----:B------:R-:W-:Y:S01]  /*1b90*/  @!P4 IMAD.IADD R141, R141, 0x1, -R2 ;  /* 0x000000018d8dc824 */ /* 0x000fe200078e0a02 */
[C---:B------:R-:W-:Y:S01]  /*1ba0*/  ISETP.GT.U32.AND P4, PT, R2.reuse, R142, PT ;  /* 0x0000008e0200720c */ /* 0x040fe20003f84070 */
[----:B------:R-:W-:-:S02]  /*1bb0*/  IMAD R131, R2, R6, R131 ;  /* 0x0000000602837224 */ /* 0x000fc400078e0283 */
[----:B------:R-:W-:Y:S01]  /*1bc0*/  @!P6 IMAD.MOV R128, RZ, RZ, -R128 ;  /* 0x000000ffff80e224 */ /* 0x000fe200078e0a80 */
[C---:B------:R-:W-:Y:S01]  /*1bd0*/  ISETP.GT.U32.AND P6, PT, R2.reuse, R134, PT ;  /* 0x000000860200720c */ /* 0x040fe20003fc4070 */
[----:B------:R-:W-:Y:S01]  /*1be0*/  IMAD.HI.U32 R5, R3, R135, RZ ;  /* 0x0000008703057227 */ /* 0x000fe200078e00ff */
[----:B------:R-:W-:-:S03]  /*1bf0*/  ISETP.GT.U32.AND P1, PT, R2, R131, PT ;  /* 0x000000830200720c */ /* 0x000fc60003f24070 */
[----:B------:R-:W-:Y:S02]  /*1c00*/  IMAD.MOV R6, RZ, RZ, -R5 ;  /* 0x000000ffff067224 */ /* 0x000fe400078e0a05 */
[--C-:B------:R-:W-:Y:S02]  /*1c10*/  @!P5 IMAD.IADD R129, R129, 0x1, -R2.reuse ;  /* 0x000000018181d824 */ /* 0x100fe400078e0a02 */
[--C-:B------:R-:W-:Y:S01]  /*1c20*/  @!P4 IMAD.IADD R142, R142, 0x1, -R2.reuse ;  /* 0x000000018e8ec824 */ /* 0x100fe200078e0a02 */
[----:B------:R-:W-:Y:S01]  /*1c30*/  ISETP.GE.AND P4, PT, R11, RZ, PT ;  /* 0x000000ff0b00720c */ /* 0x000fe20003f86270 */
[C---:B------:R-:W-:Y:S01]  /*1c40*/  IMAD R135, R2.reuse, R6, R135 ;  /* 0x0000000602877224 */ /* 0x040fe200078e0287 */
[----:B------:R-:W-:Y:S01]  /*1c50*/  ISETP.GT.U32.AND P5, PT, R2, R129, PT ;  /* 0x000000810200720c */ /* 0x000fe20003fa4070 */
[----:B------:R-:W-:Y:S01]  /*1c60*/  @!P6 IMAD.IADD R134, R134, 0x1, -R2 ;  /* 0x000000018686e824 */ /* 0x000fe200078e0a02 */
[----:B------:R-:W-:Y:S01]  /*1c70*/  LOP3.LUT R6, R4, 0x34, RZ, 0xfc, !PT ;  /* 0x0000003404067812 */ /* 0x000fe200078efcff */
[----:B------:R-:W-:Y:S01]  /*1c80*/  @!P3 IMAD.MOV R142, RZ, RZ, -R142 ;  /* 0x000000ffff8eb224 */ /* 0x000fe200078e0a8e */
[C---:B------:R-:W-:Y:S01]  /*1c90*/  ISETP.GT.U32.AND P3, PT, R2.reuse, R135, PT ;  /* 0x000000870200720c */ /* 0x040fe20003f64070 */
[----:B------:R-:W-:Y:S01]  /*1ca0*/  @!P1 IMAD.IADD R131, R131, 0x1, -R2 ;  /* 0x0000000183839824 */ /* 0x000fe200078e0a02 */
[----:B------:R-:W-:Y:S01]  /*1cb0*/  ISETP.GT.U32.AND P6, PT, R2, R134, PT ;  /* 0x000000860200720c */ /* 0x000fe20003fc4070 */
[----:B------:R-:W-:Y:S01]  /*1cc0*/  IMAD.HI.U32 R5, R3, R138, RZ ;  /* 0x0000008a03057227 */ /* 0x000fe200078e00ff */
[----:B------:R-:W-:-:S02]  /*1cd0*/  IABS R136, R6 ;  /* 0x0000000600887213 */ /* 0x000fc40000000000 */
[----:B------:R-:W-:Y:S01]  /*1ce0*/  ISETP.GT.U32.AND P1, PT, R2, R131, PT ;  /* 0x000000830200720c */ /* 0x000fe20003f24070 */
[----:B------:R-:W-:Y:S01]  /*1cf0*/  IMAD.MOV R5, RZ, RZ, -R5 ;  /* 0x000000ffff057224 */ /* 0x000fe200078e0a05 */
[----:B------:R-:W-:Y:S01]  /*1d00*/  LOP3.LUT R11, R4, 0x3e, RZ, 0xfc, !PT ;  /* 0x0000003e040b7812 */ /* 0x000fe200078efcff */
[----:B------:R-:W-:Y:S01]  /*1d10*/  @!P5 IMAD.IADD R129, R129, 0x1, -R2 ;  /* 0x000000018181d824 */ /* 0x000fe200078e0a02 */
[----:B------:R-:W-:Y:S01]  /*1d20*/  ISETP.GE.AND P5, PT, R12, RZ, PT ;  /* 0x000000ff0c00720c */ /* 0x000fe20003fa6270 */
[----:B------:R-:W-:Y:S01]  /*1d30*/  IMAD R138, R2, R5, R138 ;  /* 0x00000005028a7224 */ /* 0x000fe200078e028a */
[----:B------:R-:W-:Y:S01]  /*1d40*/  IABS R111, R11 ;  /* 0x0000000b006f7213 */ /* 0x000fe20000000000 */
[--C-:B------:R-:W-:Y:S01]  /*1d50*/  @!P3 IMAD.IADD R135, R135, 0x1, -R2.reuse ;  /* 0x000000018787b824 */ /* 0x100fe200078e0a02 */
[----:B------:R-:W-:Y:S01]  /*1d60*/  LOP3.LUT R12, R4, 0x52, RZ, 0xfc, !PT ;  /* 0x00000052040c7812 */ /* 0x000fe200078efcff */
[----:B------:R-:W-:Y:S01]  /*1d70*/  @!P6 IMAD.IADD R134, R134, 0x1, -R2 ;  /* 0x000000018686e824 */ /* 0x000fe200078e0a02 */
[C---:B------:R-:W-:Y:S01]  /*1d80*/  ISETP.GT.U32.AND P6, PT, R2.reuse, R138, PT ;  /* 0x0000008a0200720c */ /* 0x040fe20003fc4070 */
[----:B------:R-:W-:Y:S01]  /*1d90*/  IMAD.HI.U32 R5, R3, R136, RZ ;  /* 0x0000008803057227 */ /* 0x000fe200078e00ff */
[----:B------:R-:W-:-:S02]  /*1da0*/  ISETP.GT.U32.AND P3, PT, R2, R135, PT ;  /* 0x000000870200720c */ /* 0x000fc40003f64070 */
[----:B------:R-:W-:Y:S01]  /*1db0*/  IABS R101, R12 ;  /* 0x0000000c00657213 */ /* 0x000fe20000000000 */
[----:B------:R-:W-:Y:S01]  /*1dc0*/  @!P0 IMAD.MOV R126, RZ, RZ, -R126 ;  /* 0x000000ffff7e8224 */ /* 0x000fe200078e0a7e */
[----:B------:R-:W-:Y:S01]  /*1dd0*/  ISETP.GT.U32.AND P0, PT, R2, R141, PT ;  /* 0x0000008d0200720c */ /* 0x000fe20003f04070 */
[----:B------:R-:W-:Y:S01]  /*1de0*/  @!P1 IMAD.IADD R131, R131, 0x1, -R2 ;  /* 0x0000000183839824 */ /* 0x000fe200078e0a02 */
[----:B------:R-:W-:Y:S01]  /*1df0*/  ISETP.GE.AND P1, PT, R7, RZ, PT ;  /* 0x000000ff0700720c */ /* 0x000fe20003f26270 */
[----:B------:R-:W-:Y:S02]  /*1e00*/  IMAD.MOV R7, RZ, RZ, -R5 ;  /* 0x000000ffff077224 */ /* 0x000fe400078e0a05 */
[----:B------:R-:W-:Y:S01]  /*1e10*/  @!P5 IMAD.MOV R129, RZ, RZ, -R129 ;  /* 0x000000ffff81d224 */ /* 0x000fe200078e0a81 */
[----:B------:R-:W-:Y:S01]  /*1e20*/  ISETP.GE.AND P5, PT, R10, RZ, PT ;  /* 0x000000ff0a00720c */ /* 0x000fe20003fa6270 */
[----:B------:R-:W-:Y:S01]  /*1e30*/  @!P4 IMAD.MOV R131, RZ, RZ, -R131 ;  /* 0x000000ffff83c224 */ /* 0x000fe200078e0a83 */
[----:B------:R-:W-:Y:S01]  /*1e40*/  ISETP.GE.AND P4, PT, R6, RZ, PT ;  /* 0x000000ff0600720c */ /* 0x000fe20003f86270 */
[----:B------:R-:W-:Y:S01]  /*1e50*/  IMAD R136, R2, R7, R136 ;  /* 0x0000000702887224 */ /* 0x000fe200078e0288 */
[----:B------:R-:W-:Y:S01]  /*1e60*/  LOP3.LUT R6, R4, 0x36, RZ, 0xfc, !PT ;  /* 0x0000003604067812 */ /* 0x000fe200078efcff */
[--C-:B------:R-:W-:Y:S01]  /*1e70*/  @!P6 IMAD.IADD R138, R138, 0x1, -R2.reuse ;  /* 0x000000018a8ae824 */ /* 0x100fe200078e0a02 */
[----:B------:R-:W-:Y:S01]  /*1e80*/  LOP3.LUT R10, R4, 0x3c, RZ, 0xfc, !PT ;  /* 0x0000003c040a7812 */ /* 0x000fe200078efcff */
[--C-:B------:R-:W-:Y:S01]  /*1e90*/  @!P3 IMAD.IADD R135, R135, 0x1, -R2.reuse ;  /* 0x000000018787b824 */ /* 0x100fe200078e0a02 */
[----:B------:R-:W-:Y:S01]  /*1ea0*/  IABS R137, R6 ;  /* 0x0000000600897213 */ /* 0x000fe20000000000 */
[----:B------:R-:W-:Y:S01]  /*1eb0*/  @!P0 IMAD.IADD R141, R141, 0x1, -R2 ;  /* 0x000000018d8d8824 */ /* 0x000fe200078e0a02 */
[----:B------:R-:W-:Y:S01]  /*1ec0*/  ISETP.GT.U32.AND P3, PT, R2, R136, PT ;  /* 0x000000880200720c */ /* 0x000fe20003f64070 */
[----:B------:R-:W-:Y:S01]  /*1ed0*/  @!P1 IMAD.MOV R135, RZ, RZ, -R135 ;  /* 0x000000ffff879224 */ /* 0x000fe200078e0a87 */
[----:B------:R-:W-:Y:S01]  /*1ee0*/  ISETP.GE.AND P0, PT, R14, RZ, PT ;  /* 0x000000ff0e00720c */ /* 0x000fe20003f06270 */
[----:B------:R-:W-:Y:S01]  /*1ef0*/  IMAD.HI.U32 R5, R3, R137, RZ ;  /* 0x0000008903057227 */ /* 0x000fe200078e00ff */
[----:B------:R-:W-:-:S02]  /*1f00*/  ISETP.GT.U32.AND P6, PT, R2, R138, PT ;  /* 0x0000008a0200720c */ /* 0x000fc40003fc4070 */
[----:B------:R-:W-:Y:S01]  /*1f10*/  IABS R112, R10 ;  /* 0x0000000a00707213 */ /* 0x000fe20000000000 */
[----:B------:R-:W-:Y:S01]  /*1f20*/  @!P5 IMAD.MOV R141, RZ, RZ, -R141 ;  /* 0x000000ffff8dd224 */ /* 0x000fe200078e0a8d */
[----:B------:R-:W-:Y:S01]  /*1f30*/  ISETP.GE.AND P5, PT, R9, RZ, PT ;  /* 0x000000ff0900720c */ /* 0x000fe20003fa6270 */
[----:B------:R-:W-:Y:S01]  /*1f40*/  IMAD.MOV R5, RZ, RZ, -R5 ;  /* 0x000000ffff057224 */ /* 0x000fe200078e0a05 */
[C---:B------:R-:W-:Y:S02]  /*1f50*/  LOP3.LUT R9, R4.reuse, 0x3a, RZ, 0xfc, !PT ;  /* 0x0000003a04097812 */ /* 0x040fe400078efcff */
[----:B------:R-:W-:Y:S01]  /*1f60*/  LOP3.LUT R14, R4, 0x54, RZ, 0xfc, !PT ;  /* 0x00000054040e7812 */ /* 0x000fe200078efcff */
[----:B------:R-:W-:Y:S01]  /*1f70*/  IMAD R137, R2, R5, R137 ;  /* 0x0000000502897224 */ /* 0x000fe200078e0289 */
[----:B------:R-:W-:Y:S01]  /*1f80*/  IABS R113, R9 ;  /* 0x0000000900717213 */ /* 0x000fe20000000000 */
[----:B------:R-:W-:Y:S01]  /*1f90*/  @!P3 IMAD.IADD R136, R136, 0x1, -R2 ;  /* 0x000000018888b824 */ /* 0x000fe200078e0a02 */
[----:B------:R-:W-:Y:S01]  /*1fa0*/  IABS R100, R14 ;  /* 0x0000000e00647213 */ /* 0x000fe20000000000 */
[----:B------:R-:W-:Y:S01]  /*1fb0*/  @!P0 IMAD.MOV R134, RZ, RZ, -R134 ;  /* 0x000000ffff868224 */ /* 0x000fe200078e0a86 */
[----:B------:R-:W-:Y:S01]  /*1fc0*/  ISETP.GE.AND P0, PT, R6, RZ, PT ;  /* 0x000000ff0600720c */ /* 0x000fe20003f06270 */
[----:B------:R-:W-:Y:S01]  /*1fd0*/  @!P6 IMAD.IADD R138, R138, 0x1, -R2 ;  /* 0x000000018a8ae824 */ /* 0x000fe200078e0a02 */
[C---:B------:R-:W-:Y:S01]  /*1fe0*/  ISETP.GT.U32.AND P6, PT, R2.reuse, R137, PT ;  /* 0x000000890200720c */ /* 0x040fe20003fc4070 */
[----:B------:R-:W-:Y:S01]  /*1ff0*/  IMAD.HI.U32 R6, R3, R114, RZ ;  /* 0x0000007203067227 */ /* 0x000fe200078e00ff */
[----:B------:R-:W-:-:S03]  /*2000*/  ISETP.GT.U32.AND P3, PT, R2, R136, PT ;  /* 0x000000880200720c */ /* 0x000fc60003f64070 */
[----:B------:R-:W-:-:S04]  /*2010*/  IMAD.HI.U32 R5, R3, R113, RZ ;  /* 0x0000007103057227 */ /* 0x000fc800078e00ff */
[----:B------:R-:W-:Y:S02]  /*2020*/  IMAD.MOV R7, RZ, RZ, -R6 ;  /* 0x000000ffff077224 */ /* 0x000fe400078e0a06 */
[----:B------:R-:W-:Y:S02]  /*2030*/  IMAD.MOV R6, RZ, RZ, -R5 ;  /* 0x000000ffff067224 */ /* 0x000fe400078e0a05 */
[--C-:B------:R-:W-:Y:S02]  /*2040*/  @!P6 IMAD.IADD R137, R137, 0x1, -R2.reuse ;  /* 0x000000018989e824 */ /* 0x100fe400078e0a02 */
[----:B------:R-:W-:Y:S02]  /*2050*/  IMAD R113, R2, R6, R113 ;  /* 0x0000000602717224 */ /* 0x000fe400078e0271 */
[----:B------:R-:W-:Y:S01]  /*2060*/  @!P3 IMAD.IADD R136, R136, 0x1, -R2 ;  /* 0x000000018888b824 */ /* 0x000fe200078e0a02 */
[C---:B------:R-:W-:Y:S01]  /*2070*/  ISETP.GT.U32.AND P6, PT, R2.reuse, R137, PT ;  /* 0x000000890200720c */ /* 0x040fe20003fc4070 */
[C---:B------:R-:W-:Y:S01]  /*2080*/  IMAD R114, R2.reuse, R7, R114 ;  /* 0x0000000702727224 */ /* 0x040fe200078e0272 */
[----:B------:R-:W-:Y:S01]  /*2090*/  ISETP.GT.U32.AND P3, PT, R2, R113, PT ;  /* 0x000000710200720c */ /* 0x000fe20003f64070 */
[----:B------:R-:W-:-:S03]  /*20a0*/  IMAD.HI.U32 R5, R3, R112, RZ ;  /* 0x0000007003057227 */ /* 0x000fc600078e00ff */
[----:B------:R-:W-:Y:S01]  /*20b0*/  ISETP.GT.U32.AND P1, PT, R2, R114, PT ;  /* 0x000000720200720c */ /* 0x000fe20003f24070 */
[----:B------:R-:W-:Y:S02]  /*20c0*/  IMAD.MOV R5, RZ, RZ, -R5 ;  /* 0x000000ffff057224 */ /* 0x000fe400078e0a05 */
[----:B------:R-:W-:Y:S01]  /*20d0*/  @!P5 IMAD.MOV R138, RZ, RZ, -R138 ;  /* 0x000000ffff8ad224 */ /* 0x000fe200078e0a8a */
[----:B------:R-:W-:Y:S01]  /*20e0*/  ISETP.GE.AND P5, PT, R8, RZ, PT ;  /* 0x000000ff0800720c */ /* 0x000fe20003fa6270 */
[----:B------:R-:W-:Y:S01]  /*20f0*/  IMAD.HI.U32 R6, R3, R111, RZ ;  /* 0x0000006f03067227 */ /* 0x000fe200078e00ff */
[----:B------:R-:W-:-:S03]  /*2100*/  LOP3.LUT R8, R4, 0x40, RZ, 0xfc, !PT ;  /* 0x0000004004087812 */ /* 0x000fc600078efcff */
[C---:B------:R-:W-:Y:S01]  /*2110*/  IMAD R112, R2.reuse, R5, R112 ;  /* 0x0000000502707224 */ /* 0x040fe200078e0270 */
[----:B------:R-:W-:Y:S01]  /*2120*/  IABS R110, R8 ;  /* 0x00000008006e7213 */ /* 0x000fe20000000000 */
[----:B------:R-:W-:Y:S02]  /*2130*/  @!P3 IMAD.IADD R113, R113, 0x1, -R2 ;  /* 0x000000017171b824 */ /* 0x000fe400078e0a02 */
[----:B------:R-:W-:Y:S02]  /*2140*/  IMAD.MOV R6, RZ, RZ, -R6 ;  /* 0x000000ffff067224 */ /* 0x000fe400078e0a06 */
[--C-:B------:R-:W-:Y:S01]  /*2150*/  @!P6 IMAD.IADD R137, R137, 0x1, -R2.reuse ;  /* 0x000000018989e824 */ /* 0x100fe200078e0a02 */
[----:B------:R-:W-:Y:S01]  /*2160*/  ISETP.GT.U32.AND P6, PT, R2, R112, PT ;  /* 0x000000700200720c */ /* 0x000fe20003fc4070 */
[----:B------:R-:W-:Y:S01]  /*2170*/  @!P1 IMAD.IADD R114, R114, 0x1, -R2 ;  /* 0x0000000172729824 */ /* 0x000fe200078e0a02 */
[C---:B------:R-:W-:Y:S01]  /*2180*/  ISETP.GT.U32.AND P3, PT, R2.reuse, R113, PT ;  /* 0x000000710200720c */ /* 0x040fe20003f64070 */
[----:B------:R-:W-:Y:S01]  /*2190*/  @!P4 IMAD.MOV R136, RZ, RZ, -R136 ;  /* 0x000000ffff88c224 */ /* 0x000fe200078e0a88 */
[----:B------:R-:W-:Y:S01]  /*21a0*/  ISETP.GE.AND P4, PT, R9, RZ, PT ;  /* 0x000000ff0900720c */ /* 0x000fe20003f86270 */
[C---:B------:R-:W-:Y:S01]  /*21b0*/  IMAD R111, R2.reuse, R6, R111 ;  /* 0x00000006026f7224 */ /* 0x040fe200078e026f */
[----:B------:R-:W-:Y:S01]  /*21c0*/  ISETP.GT.U32.AND P1, PT, R2, R114, PT ;  /* 0x000000720200720c */ /* 0x000fe20003f24070 */
[----:B------:R-:W-:Y:S01]  /*21d0*/  IMAD.HI.U32 R5, R3, R110, RZ ;  /* 0x0000006e03057227 */ /* 0x000fe200078e00ff */
[----:B------:R-:W-:-:S02]  /*21e0*/  LOP3.LUT R6, R4, 0x42, RZ, 0xfc, !PT ;  /* 0x0000004204067812 */ /* 0x000fc400078efcff */
[----:B------:R-:W-:Y:S01]  /*21f0*/  LOP3.LUT R9, R4, 0x48, RZ, 0xfc, !PT ;  /* 0x0000004804097812 */ /* 0x000fe200078efcff */
[----:B------:R-:W-:Y:S01]  /*2200*/  @!P0 IMAD.MOV R137, RZ, RZ, -R137 ;  /* 0x000000ffff898224 */ /* 0x000fe200078e0a89 */
[----:B------:R-:W-:Y:S01]  /*2210*/  ISETP.GT.U32.AND P0, PT, R2, R111, PT ;  /* 0x0000006f0200720c */ /* 0x000fe20003f04070 */
[----:B------:R-:W-:Y:S01]  /*2220*/  IMAD.MOV R7, RZ, RZ, -R5 ;  /* 0x000000ffff077224 */ /* 0x000fe200078e0a05 */
[----:B------:R-:W-:Y:S01]  /*2230*/  IABS R109, R6 ;  /* 0x00000006006d7213 */ /* 0x000fe20000000000 */
[--C-:B------:R-:W-:Y:S01]  /*2240*/  @!P6 IMAD.IADD R112, R112, 0x1, -R2.reuse ;  /* 0x000000017070e824 */ /* 0x100fe200078e0a02 */
[----:B------:R-:W-:Y:S01]  /*2250*/  IABS R106, R9 ;  /* 0x00000009006a7213 */ /* 0x000fe20000000000 */
[----:B------:R-:W-:Y:S01]  /*2260*/  @!P3 IMAD.IADD R113, R113, 0x1, -R2 ;  /* 0x000000017171b824 */ /* 0x000fe200078e0a02 */
[----:B------:R-:W-:Y:S01]  /*2270*/  ISETP.GE.AND P3, PT, R8, RZ, PT ;  /* 0x000000ff0800720c */ /* 0x000fe20003f66270 */
[C---:B------:R-:W-:Y:S01]  /*2280*/  IMAD R110, R2.reuse, R7, R110 ;  /* 0x00000007026e7224 */ /* 0x040fe200078e026e */
[----:B------:R-:W-:Y:S01]  /*2290*/  ISETP.GT.U32.AND P6, PT, R2, R112, PT ;  /* 0x000000700200720c */ /* 0x000fe20003fc4070 */
[----:B------:R-:W-:Y:S01]  /*22a0*/  @!P4 IMAD.MOV R113, RZ, RZ, -R113 ;  /* 0x000000ffff71c224 */ /* 0x000fe200078e0a71 */
[----:B------:R-:W-:Y:S01]  /*22b0*/  LOP3.LUT R7, R4, 0x44, RZ, 0xfc, !PT ;  /* 0x0000004404077812 */ /* 0x000fe200078efcff */
[--C-:B------:R-:W-:Y:S01]  /*22c0*/  @!P1 IMAD.IADD R114, R114, 0x1, -R2.reuse ;  /* 0x0000000172729824 */ /* 0x100fe200078e0a02 */
[----:B------:R-:W-:Y:S01]  /*22d0*/  ISETP.GT.U32.AND P4, PT, R2, R110, PT ;  /* 0x0000006e0200720c */ /* 0x000fe20003f84070 */
[----:B------:R-:W-:Y:S01]  /*22e0*/  @!P0 IMAD.IADD R111, R111, 0x1, -R2 ;  /* 0x000000016f6f8824 */ /* 0x000fe200078e0a02 */
[----:B------:R-:W-:Y:S01]  /*22f0*/  ISETP.GE.AND P1, PT, R10, RZ, PT ;  /* 0x000000ff0a00720c */ /* 0x000fe20003f26270 */
[----:B------:R-:W-:Y:S01]  /*2300*/  IMAD.HI.U32 R5, R3, R109, RZ ;  /* 0x0000006d03057227 */ /* 0x000fe200078e00ff */
[----:B------:R-:W-:-:S02]  /*2310*/  IABS R108, R7 ;  /* 0x00000007006c7213 */ /* 0x000fc40000000000 */
[----:B------:R-:W-:Y:S01]  /*2320*/  ISETP.GT.U32.AND P0, PT, R2, R111, PT ;  /* 0x0000006f0200720c */ /* 0x000fe20003f04070 */
[----:B------:R-:W-:Y:S01]  /*2330*/  IMAD.MOV R5, RZ, RZ, -R5 ;  /* 0x000000ffff057224 */ /* 0x000fe200078e0a05 */
[----:B------:R-:W-:Y:S01]  /*2340*/  LOP3.LUT R8, R4, 0x46, RZ, 0xfc, !PT ;  /* 0x0000004604087812 */ /* 0x000fe200078efcff */
[--C-:B------:R-:W-:Y:S01]  /*2350*/  @!P6 IMAD.IADD R112, R112, 0x1, -R2.reuse ;  /* 0x000000017070e824 */ /* 0x100fe200078e0a02 */
[----:B------:R-:W-:Y:S01]  /*2360*/  ISETP.GE.AND P6, PT, R6, RZ, PT ;  /* 0x000000ff0600720c */ /* 0x000fe20003fc6270 */
[----:B------:R-:W-:Y:S01]  /*2370*/  IMAD R109, R2, R5, R109 ;  /* 0x00000005026d7224 */ /* 0x000fe200078e026d */
[----:B------:R-:W-:Y:S01]  /*2380*/  IABS R107, R8 ;  /* 0x00000008006b7213 */ /* 0x000fe20000000000 */
[----:B------:R-:W-:Y:S01]  /*2390*/  @!P4 IMAD.IADD R110, R110, 0x1, -R2 ;  /* 0x000000016e6ec824 */ /* 0x000fe200078e0a02 */
[----:B------:R-:W-:Y:S01]  /*23a0*/  ISETP.GE.AND P4, PT, R7, RZ, PT ;  /* 0x000000ff0700720c */ /* 0x000fe20003f86270 */
[----:B------:R-:W-:Y:S01]  /*23b0*/  @!P1 IMAD.MOV R112, RZ, RZ, -R112 ;  /* 0x000000ffff709224 */ /* 0x000fe200078e0a70 */
[----:B------:R-:W-:Y:S01]  /*23c0*/  LOP3.LUT R10, R4, 0x4e, RZ, 0xfc, !PT ;  /* 0x0000004e040a7812 */ /* 0x000fe200078efcff */
[----:B------:R-:W-:Y:S01]  /*23d0*/  IMAD.HI.U32 R5, R3, R108, RZ ;  /* 0x0000006c03057227 */ /* 0x000fe200078e00ff */
[----:B------:R-:W-:-:S02]  /*23e0*/  ISETP.GT.U32.AND P1, PT, R2, R110, PT ;  /* 0x0000006e0200720c */ /* 0x000fc40003f24070 */
[----:B------:R-:W-:Y:S01]  /*23f0*/  IABS R103, R10 ;  /* 0x0000000a00677213 */ /* 0x000fe20000000000 */
[----:B------:R-:W-:Y:S01]  /*2400*/  @!P0 IMAD.IADD R111, R111, 0x1, -R2 ;  /* 0x000000016f6f8824 */ /* 0x000fe200078e0a02 */
[----:B------:R-:W-:Y:S01]  /*2410*/  ISETP.GT.U32.AND P0, PT, R2, R109, PT ;  /* 0x0000006d0200720c */ /* 0x000fe20003f04070 */
[----:B------:R-:W-:Y:S02]  /*2420*/  IMAD.MOV R5, RZ, RZ, -R5 ;  /* 0x000000ffff057224 */ /* 0x000fe400078e0a05 */
[----:B------:R-:W-:-:S04]  /*2430*/  IMAD.HI.U32 R6, R3, R107, RZ ;  /* 0x0000006b03067227 */ /* 0x000fc800078e00ff */
[----:B------:R-:W-:Y:S01]  /*2440*/  IMAD R108, R2, R5, R108 ;  /* 0x00000005026c7224 */ /* 0x000fe200078e026c */
[----:B------:R-:W-:Y:S01]  /*2450*/  LOP3.LUT R5, R4, 0x4a, RZ, 0xfc, !PT ;  /* 0x0000004a04057812 */ /* 0x000fe200078efcff */
[----:B------:R-:W-:Y:S01]  /*2460*/  @!P1 IMAD.IADD R110, R110, 0x1, -R2 ;  /* 0x000000016e6e9824 */ /* 0x000fe200078e0a02 */
[----:B------:R-:W-:Y:S01]  /*2470*/  ISETP.GE.AND P1, PT, R9, RZ, PT ;  /* 0x000000ff0900720c */ /* 0x000fe20003f26270 */
[----:B------:R-:W-:Y:S01]  /*2480*/  IMAD.MOV R6, RZ, RZ, -R6 ;  /* 0x000000ffff067224 */ /* 0x000fe200078e0a06 */
[----:B------:R-:W-:Y:S01]  /*2490*/  IABS R105, R5 ;  /* 0x0000000500697213 */ /* 0x000fe20000000000 */
[----:B------:R-:W-:Y:S01]  /*24a0*/  @!P0 IMAD.IADD R109, R109, 0x1, -R2 ;  /* 0x000000016d6d8824 */ /* 0x000fe200078e0a02 */
[----:B------:R-:W-:Y:S01]  /*24b0*/  LOP3.LUT R9, R4, 0x4c, RZ, 0xfc, !PT ;  /* 0x0000004c04097812 */ /* 0x000fe200078efcff */
[----:B------:R-:W-:Y:S01]  /*24c0*/  @!P3 IMAD.MOV R110, RZ, RZ, -R110 ;  /* 0x000000ffff6eb224 */ /* 0x000fe200078e0a6e */
[C---:B------:R-:W-:Y:S01]  /*24d0*/  ISETP.GT.U32.AND P3, PT, R2.reuse, R108, PT ;  /* 0x0000006c0200720c */ /* 0x040fe20003f64070 */
[C---:B------:R-:W-:Y:S01]  /*24e0*/  IMAD R107, R2.reuse, R6, R107 ;  /* 0x00000006026b7224 */ /* 0x040fe200078e026b */
[----:B------:R-:W-:Y:S01]  /*24f0*/  ISETP.GT.U32.AND P0, PT, R2, R109, PT ;  /* 0x0000006d0200720c */ /* 0x000fe20003f04070 */
[----:B------:R-:W-:Y:S01]  /*2500*/  IMAD.HI.U32 R7, R3, R106, RZ ;  /* 0x0000006a03077227 */ /* 0x000fe200078e00ff */
[----:B------:R-:W-:-:S03]  /*2510*/  IABS R104, R9 ;  /* 0x0000000900687213 */ /* 0x000fc60000000000 */
[----:B------:R-:W-:Y:S02]  /*2520*/  IMAD.MOV R7, RZ, RZ, -R7 ;  /* 0x000000ffff077224 */ /* 0x000fe400078e0a07 */
[----:B------:R-:W-:Y:S01]  /*2530*/  @!P5 IMAD.MOV R114, RZ, RZ, -R114 ;  /* 0x000000ffff72d224 */ /* 0x000fe200078e0a72 */
[----:B------:R-:W-:Y:S01]  /*2540*/  ISETP.GE.AND P5, PT, R11, RZ, PT ;  /* 0x000000ff0b00720c */ /* 0x000fe20003fa6270 */
[----:B------:R-:W-:Y:S01]  /*2550*/  IMAD R106, R2, R7, R106 ;  /* 0x00000007026a7224 */ /* 0x000fe200078e026a */
[----:B------:R-:W-:Y:S01]  /*2560*/  LOP3.LUT R11, R4, 0x50, RZ, 0xfc, !PT ;  /* 0x00000050040b7812 */ /* 0x000fe200078efcff */
[--C-:B------:R-:W-:Y:S02]  /*2570*/  @!P3 IMAD.IADD R108, R108, 0x1, -R2.reuse ;  /* 0x000000016c6cb824 */ /* 0x100fe400078e0a02 */
[----:B------:R-:W-:Y:S01]  /*2580*/  @!P0 IMAD.IADD R109, R109, 0x1, -R2 ;  /* 0x000000016d6d8824 */ /* 0x000fe200078e0a02 */
[----:B------:R-:W-:Y:S01]  /*2590*/  ISETP.GE.AND P0, PT, R5, RZ, PT ;  /* 0x000000ff0500720c */ /* 0x000fe20003f06270 */
[----:B------:R-:W-:Y:S01]  /*25a0*/  IMAD.HI.U32 R5, R3, R105, RZ ;  /* 0x0000006903057227 */ /* 0x000fe200078e00ff */
[----:B------:R-:W-:-:S02]  /*25b0*/  ISETP.GT.U32.AND P3, PT, R2, R108, PT ;  /* 0x0000006c0200720c */ /* 0x000fc40003f64070 */
[----:B------:R-:W-:Y:S01]  /*25c0*/  IABS R102, R11 ;  /* 0x0000000b00667213 */ /* 0x000fe20000000000 */
[----:B------:R-:W-:Y:S01]  /*25d0*/  @!P6 IMAD.MOV R109, RZ, RZ, -R109 ;  /* 0x000000ffff6de224 */ /* 0x000fe200078e0a6d */
[----:B------:R-:W-:Y:S01]  /*25e0*/  ISETP.GT.U32.AND P6, PT, R2, R107, PT ;  /* 0x0000006b0200720c */ /* 0x000fe20003fc4070 */
[----:B------:R-:W-:Y:S01]  /*25f0*/  @!P5 IMAD.MOV R111, RZ, RZ, -R111 ;  /* 0x000000ffff6fd224 */ /* 0x000fe200078e0a6f */
[----:B------:R-:W-:Y:S01]  /*2600*/  ISETP.GE.AND P5, PT, R8, RZ, PT ;  /* 0x000000ff0800720c */ /* 0x000fe20003fa6270 */
[----:B------:R-:W-:Y:S02]  /*2610*/  IMAD.MOV R8, RZ, RZ, -R5 ;  /* 0x000000ffff087224 */ /* 0x000fe400078e0a05 */
[----:B------:R-:W-:-:S04]  /*2620*/  IMAD.HI.U32 R5, R3, R104, RZ ;  /* 0x0000006803057227 */ /* 0x000fc800078e00ff */
[----:B------:R-:W-:Y:S01]  /*2630*/  @!P3 IMAD.IADD R108, R108, 0x1, -R2 ;  /* 0x000000016c6cb824 */ /* 0x000fe200078e0a02 */
[----:B------:R-:W-:Y:S01]  /*2640*/  ISETP.GT.U32.AND P3, PT, R2, R106, PT ;  /* 0x0000006a0200720c */ /* 0x000fe20003f64070 */
[----:B------:R-:W-:-:S04]  /*2650*/  IMAD.HI.U32 R6, R3, R103, RZ ;  /* 0x0000006703067227 */ /* 0x000fc800078e00ff */
[----:B------:R-:W-:Y:S02]  /*2660*/  @!P6 IMAD.IADD R107, R107, 0x1, -R2 ;  /* 0x000000016b6be824 */ /* 0x000fe400078e0a02 */
[----:B------:R-:W-:Y:S02]  /*2670*/  IMAD.MOV R5, RZ, RZ, -R5 ;  /* 0x000000ffff057224 */ /* 0x000fe400078e0a05 */
[C---:B------:R-:W-:Y:S01]  /*2680*/  IMAD R105, R2.reuse, R8, R105 ;  /* 0x0000000802697224 */ /* 0x040fe200078e0269 */
[----:B------:R-:W-:Y:S01]  /*2690*/  ISETP.GT.U32.AND P6, PT, R2, R107, PT ;  /* 0x0000006b0200720c */ /* 0x000fe20003fc4070 */
[----:B------:R-:W-:Y:S02]  /*26a0*/  IMAD.MOV R6, RZ, RZ, -R6 ;  /* 0x000000ffff067224 */ /* 0x000fe400078e0a06 */
[----:B------:R-:W-:Y:S02]  /*26b0*/  @!P3 IMAD.IADD R106, R106, 0x1, -R2 ;  /* 0x000000016a6ab824 */ /* 0x000fe400078e0a02 */
[----:B------:R-:W-:-:S02]  /*26c0*/  IMAD R104, R2, R5, R104 ;  /* 0x0000000502687224 */ /* 0x000fc400078e0268 */
[----:B------:R-:W-:Y:S01]  /*26d0*/  IMAD.HI.U32 R7, R3, R102, RZ ;  /* 0x0000006603077227 */ /* 0x000fe200078e00ff */
[----:B------:R-:W-:-:S03]  /*26e0*/  ISETP.GT.U32.AND P3, PT, R2, R106, PT ;  /* 0x0000006a0200720c */ /* 0x000fc60003f64070 */
[C---:B------:R-:W-:Y:S02]  /*26f0*/  IMAD R103, R2.reuse, R6, R103 ;  /* 0x0000000602677224 */ /* 0x040fe400078e0267 */
[----:B------:R-:W-:Y:S01]  /*2700*/  @!P6 IMAD.IADD R107, R107, 0x1, -R2 ;  /* 0x000000016b6be824 */ /* 0x000fe200078e0a02 */
[C---:B------:R-:W-:Y:S01]  /*2710*/  ISETP.GT.U32.AND P6, PT, R2.reuse, R105, PT ;  /* 0x000000690200720c */ /* 0x040fe20003fc4070 */
[----:B------:R-:W-:Y:S01]  /*2720*/  @!P4 IMAD.MOV R108, RZ, RZ, -R108 ;  /* 0x000000ffff6cc224 */ /* 0x000fe200078e0a6c */
[----:B------:R-:W-:Y:S01]  /*2730*/  ISETP.GT.U32.AND P4, PT, R2, R104, PT ;  /* 0x000000680200720c */ /* 0x000fe20003f84070 */
[----:B------:R-:W-:-:S04]  /*2740*/  IMAD.HI.U32 R8, R3, R101, RZ ;  /* 0x0000006503087227 */ /* 0x000fc800078e00ff */
[----:B------:R-:W-:Y:S02]  /*2750*/  IMAD.MOV R7, RZ, RZ, -R7 ;  /* 0x000000ffff077224 */ /* 0x000fe400078e0a07 */
[----:B------:R-:W-:Y:S01]  /*2760*/  @!P5 IMAD.MOV R107, RZ, RZ, -R107 ;  /* 0x000000ffff6bd224 */ /* 0x000fe200078e0a6b */
[C---:B------:R-:W-:Y:S01]  /*2770*/  ISETP.GT.U32.AND P5, PT, R2.reuse, R103, PT ;  /* 0x000000670200720c */ /* 0x040fe20003fa4070 */
[----:B------:R-:W-:Y:S02]  /*2780*/  IMAD.MOV R8, RZ, RZ, -R8 ;  /* 0x000000ffff087224 */ /* 0x000fe400078e0a08 */
[C---:B------:R-:W-:Y:S02]  /*2790*/  IMAD R102, R2.reuse, R7, R102 ;  /* 0x0000000702667224 */ /* 0x040fe400078e0266 */
[----:B------:R-:W-:Y:S01]  /*27a0*/  IMAD R101, R2, R8, R101 ;  /* 0x0000000802657224 */ /* 0x000fe200078e0265 */
[----:B------:R-:W-:Y:S01]  /*27b0*/  LOP3.LUT R8, R4, 0x58, RZ, 0xfc, !PT ;  /* 0x0000005804087812 */ /* 0x000fe200078efcff */
[--C-:B------:R-:W-:Y:S01]  /*27c0*/  @!P3 IMAD.IADD R106, R106, 0x1, -R2.reuse ;  /* 0x000000016a6ab824 */ /* 0x100fe200078e0a02 */
[C---:B------:R-:W-:Y:S01]  /*27d0*/  ISETP.GT.U32.AND P3, PT, R2.reuse, R102, PT ;  /* 0x000000660200720c */ /* 0x040fe20003f64070 */
[--C-:B------:R-:W-:Y:S01]  /*27e0*/  @!P6 IMAD.IADD R105, R105, 0x1, -R2.reuse ;  /* 0x000000016969e824 */ /* 0x100fe200078e0a02 */
[----:B------:R-:W-:Y:S01]  /*27f0*/  ISETP.GT.U32.AND P6, PT, R2, R101, PT ;  /* 0x000000650200720c */ /* 0x000fe20003fc4070 */
[--C-:B------:R-:W-:Y:S01]  /*2800*/  @!P4 IMAD.IADD R104, R104, 0x1, -R2.reuse ;  /* 0x000000016868c824 */ /* 0x100fe200078e0a02 */
[----:B------:R-:W-:Y:S01]  /*2810*/  IABS R98, R8 ;  /* 0x0000000800627213 */ /* 0x000fe20000000000 */
[----:B------:R-:W-:Y:S01]  /*2820*/  @!P5 IMAD.IADD R103, R103, 0x1, -R2 ;  /* 0x000000016767d824 */ /* 0x000fe200078e0a02 */
[C---:B------:R-:W-:Y:S01]  /*2830*/  ISETP.GT.U32.AND P4, PT, R2.reuse, R105, PT ;  /* 0x000000690200720c */ /* 0x040fe20003f84070 */
[----:B------:R-:W-:Y:S01]  /*2840*/  IMAD.HI.U32 R6, R3, R99, RZ ;  /* 0x0000006303067227 */ /* 0x000fe200078e00ff */
[----:B------:R-:W-:-:S03]  /*2850*/  ISETP.GT.U32.AND P5, PT, R2, R104, PT ;  /* 0x000000680200720c */ /* 0x000fc60003fa4070 */
[----:B------:R-:W-:-:S04]  /*2860*/  IMAD.HI.U32 R5, R3, R100, RZ ;  /* 0x0000006403057227 */ /* 0x000fc800078e00ff */
[----:B------:R-:W-:Y:S02]  /*2870*/  IMAD.MOV R6, RZ, RZ, -R6 ;  /* 0x000000ffff067224 */ /* 0x000fe400078e0a06 */
[--C-:B------:R-:W-:Y:S01]  /*2880*/  @!P3 IMAD.IADD R102, R102, 0x1, -R2.reuse ;  /* 0x000000016666b824 */ /* 0x100fe200078e0a02 */
[C---:B------:R-:W-:Y:S01]  /*2890*/  ISETP.GT.U32.AND P3, PT, R2.reuse, R103, PT ;  /* 0x000000670200720c */ /* 0x040fe20003f64070 */
[----:B------:R-:W-:Y:S02]  /*28a0*/  IMAD.MOV R7, RZ, RZ, -R5 ;  /* 0x000000ffff077224 */ /* 0x000fe400078e0a05 */
[----:B------:R-:W-:Y:S01]  /*28b0*/  @!P6 IMAD.IADD R101, R101, 0x1, -R2 ;  /* 0x000000016565e824 */ /* 0x000fe200078e0a02 */
[C---:B------:R-:W-:Y:S01]  /*28c0*/  ISETP.GT.U32.AND P6, PT, R2.reuse, R102, PT ;  /* 0x000000660200720c */ /* 0x040fe20003fc4070 */
[----:B------:R-:W-:Y:S02]  /*28d0*/  IMAD R99, R2, R6, R99 ;  /* 0x0000000602637224 */ /* 0x000fe400078e0263 */
[----:B------:R-:W-:-:S04]  /*28e0*/  IMAD.HI.U32 R5, R3, R98, RZ ;  /* 0x0000006203057227 */ /* 0x000fc800078e00ff */
[----:B------:R-:W-:Y:S01]  /*28f0*/  IMAD R100, R2, R7, R100 ;  /* 0x0000000702647224 */ /* 0x000fe200078e0264 */
[----:B------:R-:W-:Y:S01]  /*2900*/  LOP3.LUT R7, R4, 0x5a, RZ, 0xfc, !PT ;  /* 0x0000005a04077812 */ /* 0x000fe200078efcff */
[--C-:B------:R-:W-:Y:S01]  /*2910*/  @!P5 IMAD.IADD R104, R104, 0x1, -R2.reuse ;  /* 0x000000016868d824 */ /* 0x100fe200078e0a02 */
[C---:B------:R-:W-:Y:S01]  /*2920*/  ISETP.GT.U32.AND P5, PT, R2.reuse, R99, PT ;  /* 0x000000630200720c */ /* 0x040fe20003fa4070 */
[----:B------:R-:W-:Y:S01]  /*2930*/  IMAD.MOV R5, RZ, RZ, -R5 ;  /* 0x000000ffff057224 */ /* 0x000fe200078e0a05 */
[----:B------:R-:W-:Y:S01]  /*2940*/  IABS R97, R7 ;  /* 0x0000000700617213 */ /* 0x000fe20000000000 */
[----:B------:R-:W-:Y:S01]  /*2950*/  @!P4 IMAD.IADD R105, R105, 0x1, -R2 ;  /* 0x000000016969c824 */ /* 0x000fe200078e0a02 */
[C---:B------:R-:W-:Y:S01]  /*2960*/  ISETP.GT.U32.AND P4, PT, R2.reuse, R100, PT ;  /* 0x000000640200720c */ /* 0x040fe20003f84070 */
[C---:B------:R-:W-:Y:S02]  /*2970*/  IMAD R98, R2.reuse, R5, R98 ;  /* 0x0000000502627224 */ /* 0x040fe400078e0262 */
[----:B------:R-:W-:Y:S01]  /*2980*/  @!P1 IMAD.MOV R106, RZ, RZ, -R106 ;  /* 0x000000ffff6a9224 */ /* 0x000fe200078e0a6a */
[----:B------:R-:W-:Y:S01]  /*2990*/  ISETP.GT.U32.AND P1, PT, R2, R101, PT ;  /* 0x000000650200720c */ /* 0x000fe20003f24070 */
[--C-:B------:R-:W-:Y:S01]  /*29a0*/  @!P6 IMAD.IADD R102, R102, 0x1, -R2.reuse ;  /* 0x000000016666e824 */ /* 0x100fe200078e0a02 */
[----:B------:R-:W-:Y:S01]  /*29b0*/  ISETP.GT.U32.AND P6, PT, R2, R98, PT ;  /* 0x000000620200720c */ /* 0x000fe20003fc4070 */
[--C-:B------:R-:W-:Y:S01]  /*29c0*/  @!P3 IMAD.IADD R103, R103, 0x1, -R2.reuse ;  /* 0x000000016767b824 */ /* 0x100fe200078e0a02 */
[----:B------:R-:W-:Y:S01]  /*29d0*/  ISETP.GE.AND P3, PT, R9, RZ, PT ;  /* 0x000000ff0900720c */ /* 0x000fe20003f66270 */
[----:B------:R-:W-:Y:S01]  /*29e0*/  @!P5 IMAD.IADD R99, R99, 0x1, -R2 ;  /* 0x000000016363d824 */ /* 0x000fe200078e0a02 */
[----:B------:R-:W-:Y:S01]  /*29f0*/  ISETP.GE.AND P5, PT, R12, RZ, PT ;  /* 0x000000ff0c00720c */ /* 0x000fe20003fa6270 */
[----:B------:R-:W-:Y:S01]  /*2a00*/  IMAD.HI.U32 R5, R3, R97, RZ ;  /* 0x0000006103057227 */ /* 0x000fe200078e00ff */
[----:B------:R-:W-:-:S03]  /*2a10*/  LOP3.LUT R9, R4, 0x5c, RZ, 0xfc, !PT ;  /* 0x0000005c04097812 */ /* 0x000fc600078efcff */
[--C-:B------:R-:W-:Y:S01]  /*2a20*/  @!P4 IMAD.IADD R100, R100, 0x1, -R2.reuse ;  /* 0x000000016464c824 */ /* 0x100fe200078e0a02 */
[----:B------:R-:W-:Y:S01]  /*2a30*/  ISETP.GE.AND P4, PT, R11, RZ, PT ;  /* 0x000000ff0b00720c */ /* 0x000fe20003f86270 */
[--C-:B------:R-:W-:Y:S01]  /*2a40*/  @!P1 IMAD.IADD R101, R101, 0x1, -R2.reuse ;  /* 0x0000000165659824 */ /* 0x100fe200078e0a02 */
[----:B------:R-:W-:Y:S01]  /*2a50*/  ISETP.GE.AND P1, PT, R10, RZ, PT ;  /* 0x000000ff0a00720c */ /* 0x000fe20003f26270 */
[----:B------:R-:W-:Y:S01]  /*2a60*/  IMAD.MOV R5, RZ, RZ, -R5 ;  /* 0x000000ffff057224 */ /* 0x000fe200078e0a05 */
[----:B------:R-:W-:Y:S01]  /*2a70*/  IABS R6, R9 ;  /* 0x0000000900067213 */ /* 0x000fe20000000000 */
[----:B------:R-:W-:Y:S01]  /*2a80*/  @!P6 IMAD.IADD R98, R98, 0x1, -R2 ;  /* 0x000000016262e824 */ /* 0x000fe200078e0a02 */
[C---:B------:R-:W-:Y:S01]  /*2a90*/  ISETP.GT.U32.AND P6, PT, R2.reuse, R99, PT ;  /* 0x000000630200720c */ /* 0x040fe20003fc4070 */
[----:B------:R-:W-:Y:S01]  /*2aa0*/  IMAD R97, R2, R5, R97 ;  /* 0x0000000502617224 */ /* 0x000fe200078e0261 */
[----:B------:R-:W-:Y:S01]  /*2ab0*/  LOP3.LUT R11, R4, 0x62, RZ, 0xfc, !PT ;  /* 0x00000062040b7812 */ /* 0x000fe200078efcff */
[----:B------:R-:W-:Y:S01]  /*2ac0*/  @!P5 IMAD.MOV R101, RZ, RZ, -R101 ;  /* 0x000000ffff65d224 */ /* 0x000fe200078e0a65 */
[----:B------:R-:W-:Y:S01]  /*2ad0*/  ISETP.GE.AND P5, PT, R15, RZ, PT ;  /* 0x000000ff0f00720c */ /* 0x000fe20003fa6270 */
[----:B------:R-:W-:Y:S01]  /*2ae0*/  IMAD.HI.U32 R5, R3, R6, RZ ;  /* 0x0000000603057227 */ /* 0x000fe200078e00ff */
[----:B------:R-:W-:-:S03]  /*2af0*/  IABS R12, R11 ;  /* 0x0000000b000c7213 */ /* 0x000fc60000000000 */
[----:B------:R-:W-:Y:S01]  /*2b00*/  @!P0 IMAD.MOV R105, RZ, RZ, -R105 ;  /* 0x000000ffff698224 */ /* 0x000fe200078e0a69 */
[C---:B------:R-:W-:Y:S01]  /*2b10*/  ISETP.GT.U32.AND P0, PT, R2.reuse, R100, PT ;  /* 0x000000640200720c */ /* 0x040fe20003f04070 */
[----:B------:R-:W-:Y:S01]  /*2b20*/  @!P4 IMAD.MOV R102, RZ, RZ, -R102 ;  /* 0x000000ffff66c224 */ /* 0x000fe200078e0a66 */
[----:B------:R-:W-:Y:S01]  /*2b30*/  ISETP.GT.U32.AND P4, PT, R2, R97, PT ;  /* 0x000000610200720c */ /* 0x000fe20003f84070 */
[----:B------:R-:W-:Y:S02]  /*2b40*/  IMAD.MOV R5, RZ, RZ, -R5 ;  /* 0x000000ffff057224 */ /* 0x000fe400078e0a05 */
[----:B------:R-:W-:Y:S01]  /*2b50*/  @!P1 IMAD.MOV R103, RZ, RZ, -R103 ;  /* 0x000000ffff679224 */ /* 0x000fe200078e0a67 */
[----:B------:R-:W-:Y:S01]  /*2b60*/  ISETP.GE.AND P1, PT, R14, RZ, PT ;  /* 0x000000ff0e00720c */ /* 0x000fe20003f26270 */
[----:B------:R-:W-:Y:S01]  /*2b70*/  @!P6 IMAD.IADD R99, R99, 0x1, -R2 ;  /* 0x000000016363e824 */ /* 0x000fe200078e0a02 */
[----:B------:R-:W-:Y:S01]  /*2b80*/  ISETP.GE.AND P6, PT, R7, RZ, PT ;  /* 0x000000ff0700720c */ /* 0x000fe20003fc6270 */
[----:B------:R-:W-:Y:S01]  /*2b90*/  IMAD R5, R2, R5, R6 ;  /* 0x0000000502057224 */ /* 0x000fe200078e0206 */
[----:B------:R-:W-:Y:S01]  /*2ba0*/  LOP3.LUT R6, R4, 0x5e, RZ, 0xfc, !PT ;  /* 0x0000005e04067812 */ /* 0x000fe200078efcff */
[----:B------:R-:W-:Y:S01]  /*2bb0*/  @!P3 IMAD.MOV R104, RZ, RZ, -R104 ;  /* 0x000000ffff68b224 */ /* 0x000fe200078e0a68 */
[C---:B------:R-:W-:Y:S01]  /*2bc0*/  ISETP.GT.U32.AND P3, PT, R2.reuse, R98, PT ;  /* 0x000000620200720c */ /* 0x040fe20003f64070 */
[----:B------:R-:W-:Y:S01]  /*2bd0*/  @!P5 IMAD.MOV R99, RZ, RZ, -R99 ;  /* 0x000000ffff63d224 */ /* 0x000fe200078e0a63 */
[----:B------:R-:W-:Y:S01]  /*2be0*/  ISETP.GT.U32.AND P5, PT, R2, R5, PT ;  /* 0x000000050200720c */ /* 0x000fe20003fa4070 */
[--C-:B------:R-:W-:Y:S01]  /*2bf0*/  @!P0 IMAD.IADD R100, R100, 0x1, -R2.reuse ;  /* 0x0000000164648824 */ /* 0x100fe200078e0a02 */
[----:B------:R-:W-:Y:S01]  /*2c00*/  ISETP.GE.AND P0, PT, R8, RZ, PT ;  /* 0x000000ff0800720c */ /* 0x000fe20003f06270 */
[----:B------:R-:W-:Y:S01]  /*2c10*/  @!P4 IMAD.IADD R97, R97, 0x1, -R2 ;  /* 0x000000016161c824 */ /* 0x000fe200078e0a02 */
[----:B------:R-:W-:Y:S01]  /*2c20*/  LOP3.LUT R7, R4, 0x60, RZ, 0xfc, !PT ;  /* 0x0000006004077812 */ /* 0x000fe200078efcff */
[----:B------:R-:W-:Y:S01]  /*2c30*/  @!P1 IMAD.MOV R100, RZ, RZ, -R100 ;  /* 0x000000ffff649224 */ /* 0x000fe200078e0a64 */
[----:B------:R-:W-:-:S02]  /*2c40*/  IABS R8, R6 ;  /* 0x0000000600087213 */ /* 0x000fc40000000000 */
[----:B------:R-:W-:Y:S02]  /*2c50*/  ISETP.GT.U32.AND P1, PT, R2, R97, PT ;  /* 0x000000610200720c */ /* 0x000fe40003f24070 */
[----:B------:R-:W-:Y:S01]  /*2c60*/  IABS R10, R7 ;  /* 0x00000007000a7213 */ /* 0x000fe20000000000 */
[--C-:B------:R-:W-:Y:S01]  /*2c70*/  @!P3 IMAD.IADD R98, R98, 0x1, -R2.reuse ;  /* 0x000000016262b824 */ /* 0x100fe200078e0a02 */
[----:B------:R-:W-:Y:S01]  /*2c80*/  ISETP.GE.AND P4, PT, R6, RZ, PT ;  /* 0x000000ff0600720c */ /* 0x000fe20003f86270 */
[----:B------:R-:W-:Y:S01]  /*2c90*/  @!P5 IMAD.IADD R5, R5, 0x1, -R2 ;  /* 0x000000010505d824 */ /* 0x000fe200078e0a02 */
[----:B------:R-:W-:Y:S01]  /*2ca0*/  ISETP.GE.AND P3, PT, R9, RZ, PT ;  /* 0x000000ff0900720c */ /* 0x000fe20003f66270 */
[----:B------:R-:W-:Y:S01]  /*2cb0*/  IMAD.HI.U32 R6, R3, R8, RZ ;  /* 0x0000000803067227 */ /* 0x000fe200078e00ff */
[----:B------:R-:W-:Y:S02]  /*2cc0*/  LOP3.LUT R14, R4, 0x64, RZ, 0xfc, !PT ;  /* 0x00000064040e7812 */ /* 0x000fe400078efcff */
[----:B------:R-:W-:Y:S01]  /*2cd0*/  ISETP.GT.U32.AND P5, PT, R2, R5, PT ;  /* 0x000000050200720c */ /* 0x000fe20003fa4070 */
[----:B------:R-:W-:Y:S01]  /*2ce0*/  @!P0 IMAD.MOV R98, RZ, RZ, -R98 ;  /* 0x000000ffff628224 */ /* 0x000fe200078e0a62 */
[----:B------:R-:W-:Y:S01]  /*2cf0*/  ISETP.GE.AND P0, PT, R7, RZ, PT ;  /* 0x000000ff0700720c */ /* 0x000fe20003f06270 */
[----:B------:R-:W-:Y:S01]  /*2d00*/  IMAD.HI.U32 R7, R3, R10, RZ ;  /* 0x0000000a03077227 */ /* 0x000fe200078e00ff */
[----:B------:R-:W-:-:S03]  /*2d10*/  IABS R15, R14 ;  /* 0x0000000e000f7213 */ /* 0x000fc60000000000 */
[----:B------:R-:W-:Y:S02]  /*2d20*/  IMAD.MOV R9, RZ, RZ, -R6 ;  /* 0x000000ffff097224 */ /* 0x000fe400078e0a06 */
[----:B------:R-:W-:Y:S01]  /*2d30*/  @!P1 IMAD.IADD R97, R97, 0x1, -R2 ;  /* 0x0000000161619824 */ /* 0x000fe200078e0a02 */
[----:B------:R-:W-:Y:S01]  /*2d40*/  ISETP.GE.AND P1, PT, R11, RZ, PT ;  /* 0x000000ff0b00720c */ /* 0x000fe20003f26270 */
[----:B------:R-:W-:Y:S02]  /*2d50*/  IMAD.MOV R11, RZ, RZ, -R7 ;  /* 0x000000ffff0b7224 */ /* 0x000fe400078e0a07 */
[C---:B------:R-:W-:Y:S02]  /*2d60*/  IMAD R7, R2.reuse, R9, R8 ;  /* 0x0000000902077224 */ /* 0x040fe400078e0208 */
[C---:B------:R-:W-:Y:S02]  /*2d70*/  IMAD R9, R2.reuse, R11, R10 ;  /* 0x0000000b02097224 */ /* 0x040fe400078e020a */
[----:B------:R-:W-:Y:S01]  /*2d80*/  @!P6 IMAD.MOV R97, RZ, RZ, -R97 ;  /* 0x000000ffff61e224 */ /* 0x000fe200078e0a61 */
[C---:B------:R-:W-:Y:S01]  /*2d90*/  ISETP.GT.U32.AND P6, PT, R2.reuse, R7, PT ;  /* 0x000000070200720c */ /* 0x040fe20003fc4070 */
[----:B------:R-:W-:Y:S01]  /*2da0*/  @!P5 IMAD.IADD R5, R5, 0x1, -R2 ;  /* 0x000000010505d824 */ /* 0x000fe200078e0a02 */
[----:B------:R-:W-:Y:S01]  /*2db0*/  ISETP.GT.U32.AND P5, PT, R2, R9, PT ;  /* 0x000000090200720c */ /* 0x000fe20003fa4070 */
[----:B------:R-:W-:-:S04]  /*2dc0*/  IMAD.HI.U32 R6, R3, R12, RZ ;  /* 0x0000000c03067227 */ /* 0x000fc800078e00ff */
[----:B------:R-:W-:Y:S02]  /*2dd0*/  IMAD.MOV R11, RZ, RZ, -R6 ;  /* 0x000000ffff0b7224 */ /* 0x000fe400078e0a06 */
[----:B------:R-:W-:-:S04]  /*2de0*/  IMAD.HI.U32 R8, R3, R15, RZ ;  /* 0x0000000f03087227 */ /* 0x000fc800078e00ff */
[--C-:B------:R-:W-:Y:S02]  /*2df0*/  @!P6 IMAD.IADD R7, R7, 0x1, -R2.reuse ;  /* 0x000000010707e824 */ /* 0x100fe400078e0a02 */
[----:B------:R-:W-:Y:S02]  /*2e00*/  @!P5 IMAD.IADD R9, R9, 0x1, -R2 ;  /* 0x000000010909d824 */ /* 0x000fe400078e0a02 */
[C---:B------:R-:W-:Y:S01]  /*2e10*/  IMAD R11, R2.reuse, R11, R12 ;  /* 0x0000000b020b7224 */ /* 0x040fe200078e020c */
[----:B------:R-:W-:Y:S01]  /*2e20*/  ISETP.GT.U32.AND P5, PT, R2, R7, PT ;  /* 0x000000070200720c */ /* 0x000fe20003fa4070 */
[----:B------:R-:W-:Y:S01]  /*2e30*/  IMAD.HI.U32 R6, R3, R17, RZ ;  /* 0x0000001103067227 */ /* 0x000fe200078e00ff */
[----:B------:R-:W-:Y:S02]  /*2e40*/  LOP3.LUT R12, R4, 0x68, RZ, 0xfc, !PT ;  /* 0x00000068040c7812 */ /* 0x000fe400078efcff */
[----:B------:R-:W-:Y:S01]  /*2e50*/  ISETP.GT.U32.AND P6, PT, R2, R11, PT ;  /* 0x0000000b0200720c */ /* 0x000fe20003fc4070 */
[----:B------:R-:W-:Y:S01]  /*2e60*/  IMAD.MOV R8, RZ, RZ, -R8 ;  /* 0x000000ffff087224 */ /* 0x000fe200078e0a08 */
[----:B------:R-:W-:Y:S01]  /*2e70*/  IABS R19, R12 ;  /* 0x0000000c00137213 */ /* 0x000fe20000000000 */
[----:B------:R-:W-:-:S02]  /*2e80*/  IMAD.MOV R6, RZ, RZ, -R6 ;  /* 0x000000ffff067224 */ /* 0x000fc400078e0a06 */
[C---:B------:R-:W-:Y:S02]  /*2e90*/  IMAD R15, R2.reuse, R8, R15 ;  /* 0x00000008020f7224 */ /* 0x040fe400078e020f */
[----:B------:R-:W-:Y:S02]  /*2ea0*/  IMAD R17, R2, R6, R17 ;  /* 0x0000000602117224 */ /* 0x000fe400078e0211 */
[----:B------:R-:W-:-:S04]  /*2eb0*/  IMAD.HI.U32 R6, R3, R19, RZ ;  /* 0x0000001303067227 */ /* 0x000fc800078e00ff */
[----:B------:R-:W-:Y:S01]  /*2ec0*/  @!P5 IMAD.IADD R7, R7, 0x1, -R2 ;  /* 0x000000010707d824 */ /* 0x000fe200078e0a02 */
[----:B------:R-:W-:Y:S01]  /*2ed0*/  ISETP.GT.U32.AND P5, PT, R2, R15, PT ;  /* 0x0000000f0200720c */ /* 0x000fe20003fa4070 */
[----:B------:R-:W-:Y:S02]  /*2ee0*/  IMAD.MOV R10, RZ, RZ, -R6 ;  /* 0x000000ffff0a7224 */ /* 0x000fe400078e0a06 */
[----:B------:R-:W-:-:S04]  /*2ef0*/  IMAD.HI.U32 R6, R3, R21, RZ ;  /* 0x0000001503067227 */ /* 0x000fc800078e00ff */
[----:B------:R-:W-:Y:S02]  /*2f00*/  IMAD.MOV R6, RZ, RZ, -R6 ;  /* 0x000000ffff067224 */ /* 0x000fe400078e0a06 */
[----:B------:R-:W-:Y:S01]  /*2f10*/  @!P3 IMAD.MOV R5, RZ, RZ, -R5 ;  /* 0x000000ffff05b224 */ /* 0x000fe200078e0a05 */
[C---:B------:R-:W-:Y:S01]  /*2f20*/  ISETP.GT.U32.AND P3, PT, R2.reuse, R9, PT ;  /* 0x000000090200720c */ /* 0x040fe20003f64070 */
[C---:B------:R-:W-:Y:S02]  /*2f30*/  IMAD R21, R2.reuse, R6, R21 ;  /* 0x0000000602157224 */ /* 0x040fe400078e0215 */
[--C-:B------:R-:W-:Y:S02]  /*2f40*/  @!P5 IMAD.IADD R15, R15, 0x1, -R2.reuse ;  /* 0x000000010f0fd824 */ /* 0x100fe400078e0a02 */
[----:B------:R-:W-:Y:S01]  /*2f50*/  @!P4 IMAD.MOV R7, RZ, RZ, -R7 ;  /* 0x000000ffff07c224 */ /* 0x000fe200078e0a07 */
[C---:B------:R-:W-:Y:S01]  /*2f60*/  ISETP.GT.U32.AND P5, PT, R2.reuse, R21, PT ;  /* 0x000000150200720c */ /* 0x040fe20003fa4070 */
[----:B------:R-:W-:Y:S01]  /*2f70*/  @!P6 IMAD.IADD R11, R11, 0x1, -R2 ;  /* 0x000000010b0be824 */ /* 0x000fe200078e0a02 */
[----:B------:R-:W-:Y:S01]  /*2f80*/  ISETP.GT.U32.AND P4, PT, R2, R17, PT ;  /* 0x000000110200720c */ /* 0x000fe20003f84070 */
[----:B------:R-:W-:-:S03]  /*2f90*/  IMAD.HI.U32 R8, R3, R23, RZ ;  /* 0x0000001703087227 */ /* 0x000fc600078e00ff */
[----:B------:R-:W-:Y:S01]  /*2fa0*/  ISETP.GT.U32.AND P6, PT, R2, R11, PT ;  /* 0x0000000b0200720c */ /* 0x000fe20003fc4070 */
[----:B------:R-:W-:Y:S01]  /*2fb0*/  @!P3 IMAD.IADD R9, R9, 0x1, -R2 ;  /* 0x000000010909b824 */ /* 0x000fe200078e0a02 */
[----:B------:R-:W-:Y:S01]  /*2fc0*/  ISETP.GE.AND P3, PT, R14, RZ, PT ;  /* 0x000000ff0e00720c */ /* 0x000fe20003f66270 */
[----:B------:R-:W-:Y:S01]  /*2fd0*/  IMAD.HI.U32 R6, R3, R25, RZ ;  /* 0x0000001903067227 */ /* 0x000fe200078e00ff */
[----:B------:R-:W-:-:S03]  /*2fe0*/  LOP3.LUT R14, R4, 0x7c, RZ, 0xfc, !PT ;  /* 0x0000007c040e7812 */ /* 0x000fc600078efcff */
[----:B------:R-:W-:Y:S02]  /*2ff0*/  @!P5 IMAD.IADD R21, R21, 0x1, -R2 ;  /* 0x000000011515d824 */ /* 0x000fe400078e0a02 */
[----:B------:R-:W-:Y:S01]  /*3000*/  @!P0 IMAD.MOV R9, RZ, RZ, -R9 ;  /* 0x000000ffff098224 */ /* 0x000fe200078e0a09 */
[C---:B------:R-:W-:Y:S01]  /*3010*/  ISETP.GT.U32.AND P0, PT, R2.reuse, R15, PT ;  /* 0x0000000f0200720c */ /* 0x040fe20003f04070 */
[----:B------:R-:W-:Y:S01]  /*3020*/  IMAD.MOV R8, RZ, RZ, -R8 ;  /* 0x000000ffff087224 */ /* 0x000fe200078e0a08 */
[C---:B------:R-:W-:Y:S01]  /*3030*/  ISETP.GT.U32.AND P5, PT, R2.reuse, R21, PT ;  /* 0x000000150200720c */ /* 0x040fe20003fa4070 */
[C---:B------:R-:W-:Y:S02]  /*3040*/  IMAD R19, R2.reuse, R10, R19 ;  /* 0x0000000a02137224 */ /* 0x040fe400078e0213 */
[----:B------:R-:W-:Y:S02]  /*3050*/  IMAD.MOV R10, RZ, RZ, -R6 ;  /* 0x000000ffff0a7224 */ /* 0x000fe400078e0a06 */
[----:B------:R-:W-:-:S02]  /*3060*/  IMAD R23, R2, R8, R23 ;  /* 0x0000000802177224 */ /* 0x000fc400078e0217 */
[--C-:B------:R-:W-:Y:S02]  /*3070*/  @!P4 IMAD.IADD R17, R17, 0x1, -R2.reuse ;  /* 0x000000011111c824 */ /* 0x100fe400078e0a02 */
[C---:B------:R-:W-:Y:S02]  /*3080*/  IMAD R25, R2.reuse, R10, R25 ;  /* 0x0000000a02197224 */ /* 0x040fe400078e0219 */
[--C-:B------:R-:W-:Y:S01]  /*3090*/  @!P0 IMAD.IADD R15, R15, 0x1, -R2.reuse ;  /* 0x000000010f0f8824 */ /* 0x100fe200078e0a02 */
[C---:B------:R-:W-:Y:S01]  /*30a0*/  ISETP.GT.U32.AND P4, PT, R2.reuse, R17, PT ;  /* 0x000000110200720c */ /* 0x040fe20003f84070 */
[--C-:B------:R-:W-:Y:S01]  /*30b0*/  @!P6 IMAD.IADD R11, R11, 0x1, -R2.reuse ;  /* 0x000000010b0be824 */ /* 0x100fe200078e0a02 */
[C---:B------:R-:W-:Y:S01]  /*30c0*/  ISETP.GT.U32.AND P0, PT, R2.reuse, R23, PT ;  /* 0x000000170200720c */ /* 0x040fe20003f04070 */
[----:B------:R-:W-:Y:S01]  /*30d0*/  @!P5 IMAD.IADD R21, R21, 0x1, -R2 ;  /* 0x000000011515d824 */ /* 0x000fe200078e0a02 */
[C---:B------:R-:W-:Y:S01]  /*30e0*/  ISETP.GT.U32.AND P6, PT, R2.reuse, R19, PT ;  /* 0x000000130200720c */ /* 0x040fe20003fc4070 */
[----:B------:R-:W-:Y:S01]  /*30f0*/  IMAD.HI.U32 R6, R3, R27, RZ ;  /* 0x0000001b03067227 */ /* 0x000fe200078e00ff */
[----:B------:R-:W-:-:S03]  /*3100*/  ISETP.GT.U32.AND P5, PT, R2, R25, PT ;  /* 0x000000190200720c */ /* 0x000fc60003fa4070 */
[----:B------:R-:W-:Y:S02]  /*3110*/  IMAD.MOV R6, RZ, RZ, -R6 ;  /* 0x000000ffff067224 */ /* 0x000fe400078e0a06 */
[----:B------:R-:W-:-:S04]  /*3120*/  IMAD.HI.U32 R8, R3, R29, RZ ;  /* 0x0000001d03087227 */ /* 0x000fc800078e00ff */
[----:B------:R-:W-:Y:S02]  /*3130*/  IMAD R27, R2, R6, R27 ;  /* 0x00000006021b7224 */ /* 0x000fe400078e021b */
[--C-:B------:R-:W-:Y:S01]  /*3140*/  @!P4 IMAD.IADD R17, R17, 0x1, -R2.reuse ;  /* 0x000000011111c824 */ /* 0x100fe200078e0a02 */
[----:B------:R-:W-:Y:S01]  /*3150*/  ISETP.GE.AND P4, PT, R16, RZ, PT ;  /* 0x000000ff1000720c */ /* 0x000fe20003f86270 */
[--C-:B------:R-:W-:Y:S01]  /*3160*/  @!P0 IMAD.IADD R23, R23, 0x1, -R2.reuse ;  /* 0x0000000117178824 */ /* 0x100fe200078e0a02 */
[----:B------:R-:W-:Y:S01]  /*3170*/  ISETP.GE.AND P0, PT, R18, RZ, PT ;  /* 0x000000ff1200720c */ /* 0x000fe20003f06270 */
[--C-:B------:R-:W-:Y:S01]  /*3180*/  @!P6 IMAD.IADD R19, R19, 0x1, -R2.reuse ;  /* 0x000000011313e824 */ /* 0x100fe200078e0a02 */
[C---:B------:R-:W-:Y:S01]  /*3190*/  LOP3.LUT R16, R4.reuse, 0x74, RZ, 0xfc, !PT ;  /* 0x0000007404107812 */ /* 0x040fe200078efcff */
[----:B------:R-:W-:Y:S01]  /*31a0*/  @!P5 IMAD.IADD R25, R25, 0x1, -R2 ;  /* 0x000000011919d824 */ /* 0x000fe200078e0a02 */
[----:B------:R-:W-:Y:S01]  /*31b0*/  LOP3.LUT R18, R4, 0x76, RZ, 0xfc, !PT ;  /* 0x0000007604127812 */ /* 0x000fe200078efcff */
[----:B------:R-:W-:Y:S01]  /*31c0*/  IMAD.MOV R8, RZ, RZ, -R8 ;  /* 0x000000ffff087224 */ /* 0x000fe200078e0a08 */
[C---:B------:R-:W-:Y:S01]  /*31d0*/  ISETP.GT.U32.AND P5, PT, R2.reuse, R27, PT ;  /* 0x0000001b0200720c */ /* 0x040fe20003fa4070 */
[----:B------:R-:W-:Y:S01]  /*31e0*/  IMAD.MOV.U32 R4, RZ, RZ, R11 ;  /* 0x000000ffff047224 */ /* 0x000fe200078e000b */
[----:B------:R-:W-:Y:S01]  /*31f0*/  IABS R31, R16 ;  /* 0x00000010001f7213 */ /* 0x000fe20000000000 */
[C---:B------:R-:W-:Y:S01]  /*3200*/  IMAD R29, R2.reuse, R8, R29 ;  /* 0x00000008021d7224 */ /* 0x040fe200078e021d */
[----:B------:R-:W-:Y:S01]  /*3210*/  IABS R33, R18 ;  /* 0x0000001200217213 */ /* 0x000fe20000000000 */
[----:B------:R-:W-:Y:S01]  /*3220*/  @!P1 IMAD.MOV R4, RZ, RZ, -R4 ;  /* 0x000000ffff049224 */ /* 0x000fe200078e0a04 */
[C---:B------:R-:W-:Y:S01]  /*3230*/  ISETP.GT.U32.AND P6, PT, R2.reuse, R19, PT ;  /* 0x000000130200720c */ /* 0x040fe20003fc4070 */
[----:B------:R-:W-:Y:S01]  /*3240*/  IMAD.HI.U32 R6, R3, R31, RZ ;  /* 0x0000001f03067227 */ /* 0x000fe200078e00ff */
[----:B------:R-:W-:-:S03]  /*3250*/  ISETP.GT.U32.AND P1, PT, R2, R23, PT ;  /* 0x000000170200720c */ /* 0x000fc60003f24070 */
[----:B------:R-:W-:-:S04]  /*3260*/  IMAD.HI.U32 R8, R3, R33, RZ ;  /* 0x0000002103087227 */ /* 0x000fc800078e00ff */
[----:B------:R-:W-:Y:S02]  /*3270*/  IMAD.MOV R6, RZ, RZ, -R6 ;  /* 0x000000ffff067224 */ /* 0x000fe400078e0a06 */
[----:B------:R-:W-:Y:S02]  /*3280*/  IMAD.MOV R8, RZ, RZ, -R8 ;  /* 0x000000ffff087224 */ /* 0x000fe400078e0a08 */
[--C-:B------:R-:W-:Y:S01]  /*3290*/  @!P5 IMAD.IADD R27, R27, 0x1, -R2.reuse ;  /* 0x000000011b1bd824 */ /* 0x100fe200078e0a02 */
[C---:B------:R-:W-:Y:S01]  /*32a0*/  ISETP.GT.U32.AND P5, PT, R2.reuse, R29, PT ;  /* 0x0000001d0200720c */ /* 0x040fe20003fa4070 */
[C---:B------:R-:W-:Y:S01]  /*32b0*/  IMAD R31, R2.reuse, R6, R31 ;  /* 0x00000006021f7224 */ /* 0x040fe200078e021f */
[----:B------:R-:W-:Y:S01]  /*32c0*/  IABS R6, R14 ;  /* 0x0000000e00067213 */ /* 0x000fe20000000000 */
[----:B------:R-:W-:Y:S02]  /*32d0*/  IMAD R33, R2, R8, R33 ;  /* 0x0000000802217224 */ /* 0x000fe400078e0221 */
[----:B------:R-:W-:Y:S01]  /*32e0*/  @!P6 IMAD.IADD R19, R19, 0x1, -R2 ;  /* 0x000000011313e824 */ /* 0x000fe200078e0a02 */
[----:B------:R-:W-:Y:S01]  /*32f0*/  ISETP.GE.AND P6, PT, R12, RZ, PT ;  /* 0x000000ff0c00720c */ /* 0x000fe20003fc6270 */
[C---:B------:R-:W-:Y:S01]  /*3300*/  IMAD.HI.U32 R10, R3.reuse, R35, RZ ;  /* 0x00000023030a7227 */ /* 0x040fe200078e00ff */
[----:B------:R-:W1:Y:S03]  /*3310*/  LDS R8, [UR9] ;  /* 0x00000009ff087984 */ /* 0x000e660008000800 */
[----:B------:R-:W-:Y:S01]  /*3320*/  @!P0 IMAD.MOV R21, RZ, RZ, -R21 ;  /* 0x000000ffff158224 */ /* 0x000fe200078e0a15 */
[----:B------:R-:W-:Y:S01]  /*3330*/  ISETP.GT.U32.AND P0, PT, R2, R33, PT ;  /* 0x000000210200720c */ /* 0x000fe20003f04070 */
[----:B------:R-:W-:-:S04]  /*3340*/  IMAD.HI.U32 R12, R3, R37, RZ ;  /* 0x00000025030c7227 */ /* 0x000fc800078e00ff */
[----:B------:R-:W-:Y:S02]  /*3350*/  IMAD.MOV R10, RZ, RZ, -R10 ;  /* 0x000000ffff0a7224 */ /* 0x000fe400078e0a0a */
[----:B------:R-:W-:Y:S01]  /*3360*/  @!P3 IMAD.MOV R15, RZ, RZ, -R15 ;  /* 0x000000ffff0fb224 */ /* 0x000fe200078e0a0f */
[C---:B------:R-:W-:Y:S01]  /*3370*/  ISETP.GT.U32.AND P3, PT, R2.reuse, R25, PT ;  /* 0x000000190200720c */ /* 0x040fe20003f64070 */
[----:B------:R-:W-:Y:S01]  /*3380*/  @!P4 IMAD.MOV R17, RZ, RZ, -R17 ;  /* 0x000000ffff11c224 */ /* 0x000fe200078e0a11 */
[----:B------:R-:W-:Y:S01]  /*3390*/  ISETP.GT.U32.AND P4, PT, R2, R27, PT ;  /* 0x0000001b0200720c */ /* 0x000fe20003f84070 */
[----:B------:R-:W-:-:S04]  /*33a0*/  IMAD.HI.U32 R3, R3, R6, RZ ;  /* 0x0000000603037227 */ /* 0x000fc800078e00ff */
[C---:B------:R-:W-:Y:S02]  /*33b0*/  IMAD R35, R2.reuse, R10, R35 ;  /* 0x0000000a02237224 */ /* 0x040fe400078e0223 */
[----:B------:R-:W-:Y:S01]  /*33c0*/  IMAD.MOV R3, RZ, RZ, -R3 ;  /* 0x000000ffff037224 */ /* 0x000fe200078e0a03 */
[----:B------:R-:W2:Y:S01]  /*33d0*/  LDC.64 R10, c[0x0][0x3a0] ;  /* 0x0000e800ff0a7b82 */ /* 0x000ea20000000a00 */
[----:B------:R-:W-:Y:S02]  /*33e0*/  @!P5 IMAD.IADD R29, R29, 0x1, -R2 ;  /* 0x000000011d1dd824 */ /* 0x000fe400078e0a02 */
[----:B------:R-:W-:Y:S02]  /*33f0*/  IMAD.MOV R12, RZ, RZ, -R12 ;  /* 0x000000ffff0c7224 */ /* 0x000fe400078e0a0c */
[----:B------:R-:W-:Y:S01]  /*3400*/  @!P1 IMAD.IADD R23, R23, 0x1, -R2 ;  /* 0x0000000117179824 */ /* 0x000fe200078e0a02 */
[C---:B------:R-:W-:Y:S01]  /*3410*/  ISETP.GT.U32.AND P1, PT, R2.reuse, R35, PT ;  /* 0x000000230200720c */ /* 0x040fe20003f24070 */
[C---:B------:R-:W-:Y:S01]  /*3420*/  IMAD R3, R2.reuse, R3, R6 ;  /* 0x0000000302037224 */ /* 0x040fe200078e0206 */
[C---:B------:R-:W-:Y:S01]  /*3430*/  ISETP.GT.U32.AND P5, PT, R2.reuse, R29, PT ;  /* 0x0000001d0200720c */ /* 0x040fe20003fa4070 */
[----:B------:R-:W-:Y:S01]  /*3440*/  @!P6 IMAD.MOV R19, RZ, RZ, -R19 ;  /* 0x000000ffff13e224 */ /* 0x000fe200078e0a13 */
[C---:B------:R-:W-:Y:S01]  /*3450*/  ISETP.GT.U32.AND P6, PT, R2.reuse, R31, PT ;  /* 0x0000001f0200720c */ /* 0x040fe20003fc4070 */
[----:B------:R-:W-:-:S02]  /*3460*/  IMAD R37, R2, R12, R37 ;  /* 0x0000000c02257224 */ /* 0x000fc400078e0225 */
[--C-:B------:R-:W-:Y:S01]  /*3470*/  @!P0 IMAD.IADD R33, R33, 0x1, -R2.reuse ;  /* 0x0000000121218824 */ /* 0x100fe200078e0a02 */
[----:B------:R-:W-:Y:S01]  /*3480*/  ISETP.GT.U32.AND P0, PT, R2, R3, PT ;  /* 0x000000030200720c */ /* 0x000fe20003f04070 */
[--C-:B------:R-:W-:Y:S01]  /*3490*/  @!P3 IMAD.IADD R25, R25, 0x1, -R2.reuse ;  /* 0x000000011919b824 */ /* 0x100fe200078e0a02 */
[----:B------:R-:W-:Y:S01]  /*34a0*/  ISETP.GE.AND P3, PT, R20, RZ, PT ;  /* 0x000000ff1400720c */ /* 0x000fe20003f66270 */
[--C-:B------:R-:W-:Y:S01]  /*34b0*/  @!P4 IMAD.IADD R27, R27, 0x1, -R2.reuse ;  /* 0x000000011b1bc824 */ /* 0x100fe200078e0a02 */
[----:B------:R-:W-:Y:S01]  /*34c0*/  ISETP.GT.U32.AND P4, PT, R2, R37, PT ;  /* 0x000000250200720c */ /* 0x000fe20003f84070 */
[--C-:B------:R-:W-:Y:S01]  /*34d0*/  @!P1 IMAD.IADD R35, R35, 0x1, -R2.reuse ;  /* 0x0000000123239824 */ /* 0x100fe200078e0a02 */
[----:B------:R-:W-:Y:S01]  /*34e0*/  ISETP.GE.AND P1, PT, R26, RZ, PT ;  /* 0x000000ff1a00720c */ /* 0x000fe20003f26270 */
[--C-:B------:R-:W-:Y:S01]  /*34f0*/  @!P5 IMAD.IADD R29, R29, 0x1, -R2.reuse ;  /* 0x000000011d1dd824 */ /* 0x100fe200078e0a02 */
[----:B------:R-:W-:Y:S01]  /*3500*/  ISETP.GE.AND P5, PT, R22, RZ, PT ;  /* 0x000000ff1600720c */ /* 0x000fe20003fa6270 */
[--C-:B------:R-:W-:Y:S01]  /*3510*/  @!P6 IMAD.IADD R31, R31, 0x1, -R2.reuse ;  /* 0x000000011f1fe824 */ /* 0x100fe200078e0a02 */
[----:B------:R-:W-:Y:S01]  /*3520*/  ISETP.GE.AND P6, PT, R24, RZ, PT ;  /* 0x000000ff1800720c */ /* 0x000fe20003fc6270 */
[----:B--2---:R-:W-:Y:S01]  /*3530*/  VIADD R6, R10, 0xfffffff0 ;  /* 0xfffffff00a067836 */ /* 0x004fe20000000000 */
[----:B-1----:R-:W-:Y:S01]  /*3540*/  R2UR UR8, R8 ;  /* 0x00000000080872ca */ /* 0x002fe200000e0000 */
[----:B------:R-:W-:-:S02]  /*3550*/  @!P0 IMAD.IADD R3, R3, 0x1, -R2 ;  /* 0x0000000103038824 */ /* 0x000fc400078e0a02 */
[----:B------:R-:W-:Y:S01]  /*3560*/  @!P3 IMAD.MOV R23, RZ, RZ, -R23 ;  /* 0x000000ffff17b224 */ /* 0x000fe200078e0a17 */
[C---:B------:R-:W-:Y:S01]  /*3570*/  ISETP.GT.U32.AND P3, PT, R2.reuse, R31, PT ;  /* 0x0000001f0200720c */ /* 0x040fe20003f64070 */
[----:B------:R-:W-:Y:S01]  /*3580*/  @!P4 IMAD.IADD R37, R37, 0x1, -R2 ;  /* 0x000000012525c824 */ /* 0x000fe200078e0a02 */
[C---:B------:R-:W-:Y:S01]  /*3590*/  ISETP.GT.U32.AND P4, PT, R2.reuse, R33, PT ;  /* 0x000000210200720c */ /* 0x040fe20003f84070 */
[----:B------:R-:W-:Y:S01]  /*35a0*/  @!P1 IMAD.MOV R29, RZ, RZ, -R29 ;  /* 0x000000ffff1d9224 */ /* 0x000fe200078e0a1d */
[----:B------:R-:W-:Y:S01]  /*35b0*/  ISETP.GT.U32.AND P0, PT, R2, R3, PT ;  /* 0x000000030200720c */ /* 0x000fe20003f04070 */
[----:B------:R-:W-:Y:S01]  /*35c0*/  @!P5 IMAD.MOV R25, RZ, RZ, -R25 ;  /* 0x000000ffff19d224 */ /* 0x000fe200078e0a19 */
[----:B------:R-:W-:Y:S01]  /*35d0*/  ISETP.GE.AND P1, PT, R16, RZ, PT ;  /* 0x000000ff1000720c */ /* 0x000fe20003f26270 */
[----:B------:R-:W-:Y:S01]  /*35e0*/  @!P6 IMAD.MOV R27, RZ, RZ, -R27 ;  /* 0x000000ffff1be224 */ /* 0x000fe200078e0a1b */
[----:B------:R-:W-:Y:S01]  /*35f0*/  ISETP.GT.U32.AND P5, PT, R2, R35, PT ;  /* 0x000000230200720c */ /* 0x000fe20003fa4070 */
[----:B------:R-:W-:Y:S01]  /*3600*/  VIADD R8, R10, 0xffffffef ;  /* 0xffffffef0a087836 */ /* 0x000fe20000000000 */
[----:B------:R-:W-:Y:S01]  /*3610*/  ISETP.GT.U32.AND P6, PT, R2, R37, PT ;  /* 0x000000250200720c */ /* 0x000fe20003fc4070 */
[----:B------:R-:W-:-:S02]  /*3620*/  VIADD R12, R10, 0xffffffea ;  /* 0xffffffea0a0c7836 */ /* 0x000fc40000000000 */
[--C-:B------:R-:W-:Y:S01]  /*3630*/  @!P3 IMAD.IADD R31, R31, 0x1, -R2.reuse ;  /* 0x000000011f1fb824 */ /* 0x100fe200078e0a02 */
[----:B------:R-:W-:Y:S01]  /*3640*/  ISETP.GE.AND P3, PT, R18, RZ, PT ;  /* 0x000000ff1200720c */ /* 0x000fe20003f66270 */
[--C-:B------:R-:W-:Y:S01]  /*3650*/  @!P4 IMAD.IADD R33, R33, 0x1, -R2.reuse ;  /* 0x000000012121c824 */ /* 0x100fe200078e0a02 */
[----:B------:R-:W-:Y:S01]  /*3660*/  ISETP.GE.AND P4, PT, R28, RZ, PT ;  /* 0x000000ff1c00720c */ /* 0x000fe20003f86270 */
[--C-:B------:R-:W-:Y:S01]  /*3670*/  @!P0 IMAD.IADD R3, R3, 0x1, -R2.reuse ;  /* 0x0000000103038824 */ /* 0x100fe200078e0a02 */
[----:B------:R-:W-:Y:S01]  /*3680*/  ISETP.GE.U32.AND P0, PT, R6, 0x7fffffb1, PT ;  /* 0x7fffffb10600780c */ /* 0x000fe20003f06070 */
[----:B------:R-:W-:Y:S02]  /*3690*/  VIADD R6, R10, 0xffffffec ;  /* 0xffffffec0a067836 */ /* 0x000fe40000000000 */
[----:B------:R-:W-:Y:S02]  /*36a0*/  @!P1 IMAD.MOV R31, RZ, RZ, -R31 ;  /* 0x000000ffff1f9224 */ /* 0x000fe400078e0a1f */
[--C-:B------:R-:W-:Y:S01]  /*36b0*/  @!P5 IMAD.IADD R35, R35, 0x1, -R2.reuse ;  /* 0x000000012323d824 */ /* 0x100fe200078e0a02 */
[----:B------:R-:W-:Y:S01]  /*36c0*/  ISETP.GE.U32.AND P1, PT, R6, 0x7fffffad, PT ;  /* 0x7fffffad0600780c */ /* 0x000fe20003f26070 */
[----:B------:R-:W-:Y:S01]  /*36d0*/  @!P6 IMAD.IADD R37, R37, 0x1, -R2 ;  /* 0x000000012525e824 */ /* 0x000fe200078e0a02 */
[----:B------:R-:W-:Y:S01]  /*36e0*/  ISETP.GE.AND P6, PT, R14, RZ, PT ;  /* 0x000000ff0e00720c */ /* 0x000fe20003fc6270 */
[----:B------:R-:W-:Y:S01]  /*36f0*/  VIADD R2, R10, 0xffffffed ;  /* 0xffffffed0a027836 */ /* 0x000fe20000000000 */
[----:B------:R-:W-:Y:S01]  /*3700*/  ISETP.GE.AND P5, PT, R30, RZ, PT ;  /* 0x000000ff1e00720c */ /* 0x000fe20003fa6270 */
[----:B------:R-:W-:-:S02]  /*3710*/  VIADD R6, R10, 0xffffffee ;  /* 0xffffffee0a067836 */ /* 0x000fc40000000000 */
[----:B------:R-:W-:Y:S02]  /*3720*/  @!P3 IMAD.MOV R33, RZ, RZ, -R33 ;  /* 0x000000ffff21b224 */ /* 0x000fe400078e0a21 */
[----:B------:R-:W-:Y:S01]  /*3730*/  @!P4 IMAD.MOV R35, RZ, RZ, -R35 ;  /* 0x000000ffff23c224 */ /* 0x000fe200078e0a23 */
[----:B------:R-:W-:Y:S01]  /*3740*/  ISETP.GE.U32.AND P4, PT, R2, 0x7fffffae, PT ;  /* 0x7fffffae0200780c */ /* 0x000fe20003f86070 */
[----:B------:R-:W-:Y:S01]  /*3750*/  VIADD R2, R10, 0xffffffe8 ;  /* 0xffffffe80a027836 */ /* 0x000fe20000000000 */
[----:B------:R-:W-:Y:S01]  /*3760*/  ISETP.GE.U32.AND P3, PT, R6, 0x7fffffaf, PT ;  /* 0x7fffffaf0600780c */ /* 0x000fe20003f66070 */
[C---:B------:R-:W-:Y:S01]  /*3770*/  VIADD R14, R10.reuse, 0xffffffeb ;  /* 0xffffffeb0a0e7836 */ /* 0x040fe20000000000 */
[----:B------:R-:W-:Y:S01]  /*3780*/  SEL R6, RZ, 0x1, P1 ;  /* 0x00000001ff067807 */ /* 0x000fe20000800000 */
[----:B------:R-:W-:Y:S01]  /*3790*/  VIADD R16, R10, 0xffffffe6 ;  /* 0xffffffe60a107836 */ /* 0x000fe20000000000 */
[----:B------:R-:W-:Y:S01]  /*37a0*/  BAR.SYNC.DEFER_BLOCKING 0x0 ;  /* 0x0000000000007b1d */ /* 0x000fe20000010000 */
[----:B------:R-:W-:Y:S01]  /*37b0*/  ISETP.GE.U32.AND P1, PT, R8, 0x7fffffb0, PT ;  /* 0x7fffffb00800780c */ /* 0x000fe20003f26070 */
[C---:B------:R-:W-:Y:S01]  /*37c0*/  VIADD R8, R10.reuse, 0xffffffe9 ;  /* 0xffffffe90a087836 */ /* 0x040fe20000000000 */
[----:B------:R-:W-:Y:S01]  /*37d0*/  SEL R43, RZ, 0x1fffe, P4 ;  /* 0x0001fffeff2b7807 */ /* 0x000fe20002000000 */
[----:B------:R-:W-:Y:S01]  /*37e0*/  VIADD R18, R10, 0xffffffe7 ;  /* 0xffffffe70a127836 */ /* 0x000fe20000000000 */
[----:B------:R-:W-:Y:S01]  /*37f0*/  ISETP.GE.U32.AND P4, PT, R2, 0x7fffffa9, PT ;  /* 0x7fffffa90200780c */ /* 0x000fe20003f86070 */
[----:B------:R-:W-:Y:S01]  /*3800*/  VIADD R20, R10, 0xffffffe2 ;  /* 0xffffffe20a147836 */ /* 0x000fe20000000000 */
[----:B------:R-:W-:Y:S01]  /*3810*/  SEL R2, RZ, 0x4, P3 ;  /* 0x00000004ff027807 */ /* 0x000fe20001800000 */
[----:B------:R-:W-:Y:S01]  /*3820*/  IMAD.IADD R6, R6, 0x1, R43 ;  /* 0x0000000106067824 */ /* 0x000fe200078e022b */
[----:B------:R-:W-:Y:S01]  /*3830*/  ISETP.GE.U32.AND P3, PT, R8, 0x7fffffaa, PT ;  /* 0x7fffffaa0800780c */ /* 0x000fe20003f66070 */
[----:B------:R-:W-:Y:S01]  /*3840*/  VIADD R8, R10, 0xffffffe4 ;  /* 0xffffffe40a087836 */ /* 0x000fe20000000000 */
[----:B------:R-:W-:Y:S01]  /*3850*/  SEL R41, RZ, 0x7fff8, P1 ;  /* 0x0007fff8ff297807 */ /* 0x000fe20000800000 */
[----:B------:R-:W-:Y:S01]  /*3860*/  @!P5 IMAD.MOV R37, RZ, RZ, -R37 ;  /* 0x000000ffff25d224 */ /* 0x000fe200078e0a25 */
[----:B------:R-:W-:Y:S01]  /*3870*/  ISETP.GE.U32.AND P1, PT, R12, 0x7fffffab, PT ;  /* 0x7fffffab0c00780c */ /* 0x000fe20003f26070 */
[----:B------:R-:W-:Y:S01]  /*3880*/  VIADD R22, R10, 0xfffffffd ;  /* 0xfffffffd0a167836 */ /* 0x000fe20000000000 */
[----:B------:R-:W-:Y:S01]  /*3890*/  SEL R12, RZ, 0x1, P4 ;  /* 0x00000001ff0c7807 */ /* 0x000fe20002000000 */
[----:B------:R-:W-:Y:S01]  /*38a0*/  IMAD R36, R36, R11, RZ ;  /* 0x0000000b24247224 */ /* 0x000fe200078e02ff */
[----:B------:R-:W-:Y:S01]  /*38b0*/  ISETP.GE.U32.AND P4, PT, R14, 0x7fffffac, PT ;  /* 0x7fffffac0e00780c */ /* 0x000fe20003f86070 */
[----:B------:R-:W-:Y:S01]  /*38c0*/  VIADD R14, R10, 0xffffffe5 ;  /* 0xffffffe50a0e7836 */ /* 0x000fe20000000000 */
[----:B------:R-:W-:-:S02]  /*38d0*/  SEL R47, RZ, 0x1fffe, P3 ;  /* 0x0001fffeff2f7807 */ /* 0x000fc40001800000 */
[----:B------:R-:W-:Y:S02]  /*38e0*/  ISETP.GE.U32.AND P3, PT, R8, 0x7fffffa5, PT ;  /* 0x7fffffa50800780c */ /* 0x000fe40003f66070 */
[----:B------:R-:W-:Y:S01]  /*38f0*/  SEL R8, RZ, 0x4, P1 ;  /* 0x00000004ff087807 */ /* 0x000fe20000800000 */
[----:B------:R-:W-:Y:S01]  /*3900*/  IMAD.IADD R12, R12, 0x1, R47 ;  /* 0x000000010c0c7824 */ /* 0x000fe200078e022f */
[----:B------:R-:W-:Y:S02]  /*3910*/  SEL R45, RZ, 0x7fff8, P4 ;  /* 0x0007fff8ff2d7807 */ /* 0x000fe40002000000 */
[----:B------:R-:W-:Y:S01]  /*3920*/  ISETP.GE.U32.AND P1, PT, R14, 0x7fffffa6, PT ;  /* 0x7fffffa60e00780c */ /* 0x000fe20003f26070 */
[----:B------:R-:W-:Y:S01]  /*3930*/  VIADD R14, R10, 0xffffffe1 ;  /* 0xffffffe10a0e7836 */ /* 0x000fe20000000000 */
[----:B------:R-:W-:Y:S02]  /*3940*/  ISETP.GE.U32.AND P4, PT, R16, 0x7fffffa7, PT ;  /* 0x7fffffa71000780c */ /* 0x000fe40003f86070 */
[----:B------:R-:W-:-:S02]  /*3950*/  SEL R16, RZ, 0x1, P3 ;  /* 0x00000001ff107807 */ /* 0x000fc40001800000 */
[----:B------:R-:W-:Y:S01]  /*3960*/  ISETP.GE.U32.AND P3, PT, R18, 0x7fffffa8, PT ;  /* 0x7fffffa81200780c */ /* 0x000fe20003f66070 */
[----:B------:R-:W-:Y:S01]  /*3970*/  VIADD R18, R10, 0xffffffe0 ;  /* 0xffffffe00a127836 */ /* 0x000fe20000000000 */
[----:B------:R-:W-:Y:S02]  /*3980*/  SEL R51, RZ, 0x1fffe, P1 ;  /* 0x0001fffeff337807 */ /* 0x000fe40000800000 */
[----:B------:R-:W-:Y:S02]  /*3990*/  ISETP.GE.U32.AND P1, PT, R14, 0x7fffffa2, PT ;  /* 0x7fffffa20e00780c */ /* 0x000fe40003f26070 */
[----:B------:R-:W-:Y:S01]  /*39a0*/  SEL R14, RZ, 0x4, P4 ;  /* 0x00000004ff0e7807 */ /* 0x000fe20002000000 */
[----:B------:R-:W-:Y:S01]  /*39b0*/  IMAD.IADD R16, R16, 0x1, R51 ;  /* 0x0000000110107824 */ /* 0x000fe200078e0233 */
[----:B------:R-:W-:Y:S01]  /*39c0*/  ISETP.GE.U32.AND P4, PT, R18, 0x7fffffa1, PT ;  /* 0x7fffffa11200780c */ /* 0x000fe20003f86070 */
[----:B------:R-:W-:Y:S01]  /*39d0*/  VIADD R18, R10, 0xffffffe3 ;  /* 0xffffffe30a127836 */ /* 0x000fe20000000000 */
[----:B------:R-:W-:-:S02]  /*39e0*/  SEL R49, RZ, 0x7fff8, P3 ;  /* 0x0007fff8ff317807 */ /* 0x000fc40001800000 */
[----:B------:R-:W-:Y:S01]  /*39f0*/  ISETP.GE.U32.AND P3, PT, R20, 0x7fffffa3, PT ;  /* 0x7fffffa31400780c */ /* 0x000fe20003f66070 */
[----:B------:R-:W-:Y:S01]  /*3a00*/  VIADD R20, R10, 0xfffffffe ;  /* 0xfffffffe0a147836 */ /* 0x000fe20000000000 */
[----:B------:R-:W-:Y:S02]  /*3a10*/  SEL R55, RZ, 0x1fffe, P1 ;  /* 0x0001fffeff377807 */ /* 0x000fe40000800000 */
[----:B------:R-:W-:Y:S02]  /*3a20*/  ISETP.GE.U32.AND P1, PT, R18, 0x7fffffa4, PT ;  /* 0x7fffffa41200780c */ /* 0x000fe40003f26070 */
[----:B------:R-:W-:Y:S02]  /*3a30*/  SEL R18, RZ, 0x4, P3 ;  /* 0x00000004ff127807 */ /* 0x000fe40001800000 */
[----:B------:R-:W-:Y:S02]  /*3a40*/  ISETP.GE.U32.AND P3, PT, R20, 0x7fffffbf, PT ;  /* 0x7fffffbf1400780c */ /* 0x000fe40003f66070 */
[----:B------:R-:W-:-:S02]  /*3a50*/  SEL R20, RZ, 0x1, P4 ;  /* 0x00000001ff147807 */ /* 0x000fc40002000000 */
[----:B------:R-:W-:Y:S02]  /*3a60*/  SEL R53, RZ, 0x7fff8, P1 ;  /* 0x0007fff8ff357807 */ /* 0x000fe40000800000 */
[----:B------:R-:W-:Y:S01]  /*3a70*/  LOP3.LUT R12, R12, 0x3, RZ, 0xc0, !PT ;  /* 0x000000030c0c7812 */ /* 0x000fe200078ec0ff */
[----:B------:R-:W-:Y:S01]  /*3a80*/  IMAD.IADD R20, R20, 0x1, R55 ;  /* 0x0000000114147824 */ /* 0x000fe200078e0237 */
[----:B------:R-:W-:Y:S02]  /*3a90*/  LOP3.LUT R16, R16, 0x3, RZ, 0xc0, !PT ;  /* 0x0000000310107812 */ /* 0x000fe400078ec0ff */
[----:B------:R-:W-:Y:S01]  /*3aa0*/  IADD3 R8, PT, PT, R12, R45, R8 ;  /* 0x0000002d0c087210 */ /* 0x000fe20007ffe008 */
[----:B------:R-:W-:Y:S01]  /*3ab0*/  VIADD R12, R10, 0xfffffffb ;  /* 0xfffffffb0a0c7836 */ /* 0x000fe20000000000 */
[----:B------:R-:W-:Y:S02]  /*3ac0*/  LOP3.LUT R20, R20, 0x3, RZ, 0xc0, !PT ;  /* 0x0000000314147812 */ /* 0x000fe400078ec0ff */
[----:B------:R-:W-:Y:S01]  /*3ad0*/  LOP3.LUT R6, R6, 0x3, RZ, 0xc0, !PT ;  /* 0x0000000306067812 */ /* 0x000fe200078ec0ff */
[----:B------:R-:W-:Y:S01]  /*3ae0*/  IMAD.SHL.U32 R8, R8, 0x100, RZ ;  /* 0x0000010008087824 */ /* 0x000fe200078e00ff */
[----:B------:R-:W-:-:S02]  /*3af0*/  IADD3 R18, PT, PT, R20, R53, R18 ;  /* 0x0000003514127210 */ /* 0x000fc40007ffe012 */
[----:B------:R-:W1:Y:S01]  /*3b00*/  LDC.64 R52, c[0x0][0x3a8] ;  /* 0x0000ea00ff347b82 */ /* 0x000e620000000a00 */
[----:B------:R-:W-:Y:S02]  /*3b10*/  IADD3 R14, PT, PT, R16, R49, R14 ;  /* 0x00000031100e7210 */ /* 0x000fe40007ffe00e */
[----:B------:R-:W-:Y:S02]  /*3b20*/  LOP3.LUT R43, R18, 0xf, RZ, 0xc0, !PT ;  /* 0x0000000f122b7812 */ /* 0x000fe400078ec0ff */
[----:B------:R-:W-:Y:S01]  /*3b30*/  IADD3 R6, PT, PT, R6, R41, R2 ;  /* 0x0000002906067210 */ /* 0x000fe20007ffe002 */
[----:B------:R-:W-:Y:S01]  /*3b40*/  IMAD.MOV.U32 R2, RZ, RZ, R3 ;  /* 0x000000ffff027224 */ /* 0x000fe200078e0003 */
[----:B------:R-:W-:Y:S01]  /*3b50*/  LOP3.LUT R41, R8, 0xf00, RZ, 0xe2, !PT ;  /* 0x00000f0008297812 */ /* 0x000fe200078ee2ff */
[----:B------:R-:W-:Y:S01]  /*3b60*/  IMAD R14, R14, 0x10, R43 ;  /* 0x000000100e0e7824 */ /* 0x000fe200078e022b */
[----:B------:R-:W-:Y:S01]  /*3b70*/  LOP3.LUT R3, RZ, R13, RZ, 0x33, !PT ;  /* 0x0000000dff037212 */ /* 0x000fe200078e33ff */
[----:B------:R-:W-:Y:S01]  /*3b80*/  @!P6 IMAD.MOV R2, RZ, RZ, -R2 ;  /* 0x000000ffff02e224 */ /* 0x000fe200078e0a02 */
[----:B------:R-:W-:Y:S01]  /*3b90*/  ISETP.NE.AND P6, PT, R13, RZ, PT ;  /* 0x000000ff0d00720c */ /* 0x000fe20003fc5270 */
[----:B------:R-:W-:Y:S01]  /*3ba0*/  IMAD R6, R6, 0x1000, R41 ;  /* 0x0000100006067824 */ /* 0x000fe200078e0229 */
[----:B------:R-:W-:-:S02]  /*3bb0*/  LOP3.LUT R13, R14, 0xff, RZ, 0xc0, !PT ;  /* 0x000000ff0e0d7812 */ /* 0x000fc400078ec0ff */
[C---:B------:R-:W-:Y:S02]  /*3bc0*/  SEL R81, R3.reuse, R37, !P6 ;  /* 0x0000002503517207 */ /* 0x040fe40007000000 */
[----:B------:R-:W-:Y:S01]  /*3bd0*/  ISETP.GE.U32.AND P1, PT, R22, 0x7fffffbe, PT ;  /* 0x7fffffbe1600780c */ /* 0x000fe20003f26070 */
[----:B------:R-:W-:Y:S01]  /*3be0*/  IMAD.IADD R6, R6, 0x1, R13 ;  /* 0x0000000106067824 */ /* 0x000fe200078e020d */
[----:B------:R-:W-:Y:S02]  /*3bf0*/  ISETP.GE.U32.AND P5, PT, R12, 0x7fffffbc, PT ;  /* 0x7fffffbc0c00780c */ /* 0x000fe40003fa6070 */
[C---:B------:R-:W-:Y:S02]  /*3c00*/  SEL R133, R3.reuse, R133, !P6 ;  /* 0x0000008503857207 */ /* 0x040fe40007000000 */
[C---:B------:R-:W-:Y:S02]  /*3c10*/  SEL R115, R3.reuse, R115, !P6 ;  /* 0x0000007303737207 */ /* 0x040fe40007000000 */
[----:B------:R-:W-:-:S02]  /*3c20*/  SEL R116, R3, R116, !P6 ;  /* 0x0000007403747207 */ /* 0x000fc40007000000 */
[C---:B------:R-:W-:Y:S02]  /*3c30*/  SEL R117, R3.reuse, R117, !P6 ;  /* 0x0000007503757207 */ /* 0x040fe40007000000 */
[C---:B------:R-:W-:Y:S02]  /*3c40*/  SEL R139, R3.reuse, R139, !P6 ;  /* 0x0000008b038b7207 */ /* 0x040fe40007000000 */
[C---:B------:R-:W-:Y:S02]  /*3c50*/  SEL R125, R3.reuse, R125, !P6 ;  /* 0x0000007d037d7207 */ /* 0x040fe40007000000 */
        /* <DEDUP_REMOVED lines=56> */
[----:B------:R-:W-:Y:S01]  /*3fe0*/  SEL R80, R3, R80, !P6 ;  /* 0x0000005003507207 */ /* 0x000fe20007000000 */
[----:B-1--4-:R-:W-:Y:S06]  /*3ff0*/  BRA.U UP0, `(.L_x_5) ;  /* 0x0000000100187547 */ /* 0x012fec000b800000 */
[----:B------:R-:W-:Y:S01]  /*4000*/  ELECT P6, URZ, PT ;  /* 0x0000000000ff782f */ /* 0x000fe200038c0000 */
[----:B------:R-:W-:Y:S01]  /*4010*/  IMAD.MOV.U32 R2, RZ, RZ, 0x1 ;  /* 0x00000001ff027424 */ /* 0x000fe200078e00ff */
[----:B------:R-:W-:Y:S01]  /*4020*/  UMOV UR5, 0x40 ;  /* 0x0000004000057882 */ /* 0x000fe20000000000 */
[----:B------:R-:W-:Y:S01]  /*4030*/  UVIRTCOUNT.DEALLOC.SMPOOL 0x80 ;  /* 0x000000800000784c */ /* 0x000fe20000000000 */
[----:B------:R-:W-:-:S09]  /*4040*/  ULEA UR5, UR4, UR5, 0x18 ;  /* 0x0000000504057291 */ /* 0x000fd2000f8ec0ff */
[----:B------:R1:W-:Y:S03]  /*4050*/  @P6 STS.U8 [UR5], R2 ;  /* 0x00000002ff006988 */ /* 0x0003e60008000005 */
.L_x_5:
[----:B------:R-:W-:Y:S01]  /*4060*/  UIADD3 UR10, UPT, UPT, UR8, UR10, URZ ;  /* 0x0000000a080a7290 */ /* 0x000fe2000fffe0ff */
[----:B------:R-:W-:Y:S01]  /*4070*/  IMAD.SHL.U32 R38, R36, 0x2, RZ ;  /* 0x0000000224267824 */ /* 0x000fe200078e00ff */
[----:B------:R-:W-:Y:S01]  /*4080*/  VOTEU.ALL UP1, P2 ;  /* 0x0000000000ff7886 */ /* 0x000fe20001020000 */
[----:B------:R-:W-:Y:S01]  /*4090*/  UIADD3 UR11, UPT, UPT, UR9, 0x8000, URZ ;  /* 0x00008000090b7890 */ /* 0x000fe2000fffe0ff */
[----:B------:R-:W-:Y:S01]  /*40a0*/  IMAD R21, R52, 0x1e, RZ ;  /* 0x0000001e34157824 */ /* 0x000fe200078e02ff */
[----:B------:R-:W-:Y:S01]  /*40b0*/  VOTEU.ALL UP2, P2 ;  /* 0x0000000000ff7886 */ /* 0x000fe20001040000 */
[----:B------:R-:W-:Y:S01]  /*40c0*/  IADD3 R30, P6, PT, R38, UR12, RZ ;  /* 0x0000000c261e7c10 */ /* 0x000fe2000ffde0ff */
[----:B------:R-:W-:Y:S01]  /*40d0*/  IMAD R3, R52, 0xf, RZ ;  /* 0x0000000f34037824 */ /* 0x000fe200078e02ff */
[----:B------:R-:W-:-:S04]  /*40e0*/  @!UP1 UIADD3 UR4, UPT, UPT, -UR6, 0x100000, URZ ;  /* 0x0010000006049890 */ /* 0x000fc8000fffe1ff */
[----:B------:R-:W-:Y:S02]  /*40f0*/  @!UP1 USHF.L.U32 UR5, UR4, 0xb, URZ ;  /* 0x0000000b04059899 */ /* 0x000fe400080006ff */
[----:B------:R-:W-:Y:S01]  /*4100*/  @!UP1 USHF.L.U32 UR4, UR4, 0x1, URZ ;  /* 0x0000000104049899 */ /* 0x000fe200080006ff */
[----:B------:R-:W-:Y:S01]  /*4110*/  STTM.x128 tmem[UR10], RZ ;  /* 0x000000ff000079ed */ /* 0x000fe200083c000a */
[----:B------:R-:W2:Y:S02]  /*4120*/  FENCE.VIEW.ASYNC.T ;  /* 0x00000000000073c6 */ /* 0x000ea40000000200 */
[----:B--2---:R-:W-:Y:S01]  /*4130*/  BAR.SYNC.DEFER_BLOCKING 0x0 ;  /* 0x0000000000007b1d */ /* 0x004fe20000010000 */
[----:B------:R-:W-:Y:S01]  /*4140*/  LEA.HI.X.SX32 R31, R36, UR13, 0x1, P6 ;  /* 0x0000000d241f7c11 */ /* 0x000fe2000b0f0eff */
[----:B-1----:R-:W-:Y:S01]  /*4150*/  IMAD.SHL.U32 R2, R52, 0x2, RZ ;  /* 0x0000000234027824 */ /* 0x002fe200078e00ff */
[----:B------:R-:W-:Y:S02]  /*4160*/  IADD3 R12, P6, PT, R21, R30, RZ ;  /* 0x0000001e150c7210 */ /* 0x000fe40007fde0ff */
[----:B------:R-:W-:-:S02]  /*4170*/  PRMT R11, RZ, 0x7610, R11 ;  /* 0x00007610ff0b7816 */ /* 0x000fc4000000000b */
[----:B------:R-:W-:Y:S01]  /*4180*/  LEA.HI.X.SX32 R13, R3, R31, 0x1, P6 ;  /* 0x0000001f030d7211 */ /* 0x000fe200030f0eff */
[----:B------:R-:W1:Y:S02]  /*4190*/  FENCE.VIEW.ASYNC.S ;  /* 0x00000000000073c6 */ /* 0x000e640000000000 */
[----:B-1----:R1:W2:Y:S02]  /*41a0*/  @!UP2 SYNCS.EXCH.64 URZ, [UR11], UR4 ;  /* 0x000000040bffa5b2 */ /* 0x0022a40008000100 */
[----:B--2---:R-:W-:Y:S01]  /*41b0*/  BAR.SYNC.DEFER_BLOCKING 0x0 ;  /* 0x0000000000007b1d */ /* 0x004fe20000010000 */
[----:B------:R-:W-:Y:S01]  /*41c0*/  IADD3 R4, P6, PT, R2, R30, RZ ;  /* 0x0000001e02047210 */ /* 0x000fe20007fde0ff */
[----:B------:R-:W-:Y:S01]  /*41d0*/  VIADD R3, R10, 0xfffffff5 ;  /* 0xfffffff50a037836 */ /* 0x000fe20000000000 */
[----:B------:R-:W-:Y:S02]  /*41e0*/  LOP3.LUT R9, R6, 0xffff, RZ, 0xc0, !PT ;  /* 0x0000ffff06097812 */ /* 0x000fe400078ec0ff */
[----:B------:R-:W-:-:S02]  /*41f0*/  PRMT R205, RZ, 0x7610, R205 ;  /* 0x00007610ffcd7816 */ /* 0x000fc400000000cd */
[CC--:B------:R-:W-:Y:S01]  /*4200*/  LEA.HI.X.SX32 R5, R52.reuse, R31.reuse, 0x1, P6 ;  /* 0x0000001f34057211 */ /* 0x0c0fe200030f0eff */
[C---:B------:R-:W-:Y:S01]  /*4210*/  IMAD R23, R52.reuse, 0x22, RZ ;  /* 0x0000002234177824 */ /* 0x040fe200078e02ff */
[C---:B------:R-:W-:Y:S02]  /*4220*/  LEA R6, P6, R52.reuse, R30, 0x2 ;  /* 0x0000001e34067211 */ /* 0x040fe400078c10ff */
[----:B------:R-:W-:Y:S01]  /*4230*/  PRMT R206, RZ, 0x7610, R206 ;  /* 0x00007610ffce7816 */ /* 0x000fe200000000ce */
[----:B------:R-:W-:Y:S01]  /*4240*/  IMAD.SHL.U32 R215, R52, 0x4, RZ ;  /* 0x0000000434d77824 */ /* 0x000fe200078e00ff */
[----:B------:R-:W-:Y:S01]  /*4250*/  LEA.HI.X.SX32 R7, R2, R31, 0x1, P6 ;  /* 0x0000001f02077211 */ /* 0x000fe200030f0eff */
[C---:B------:R-:W-:Y:S01]  /*4260*/  IMAD R51, R52.reuse, 0x24, RZ ;  /* 0x0000002434337824 */ /* 0x040fe200078e02ff */
[----:B------:R-:W-:Y:S01]  /*4270*/  PRMT R199, RZ, 0x7610, R199 ;  /* 0x00007610ffc77816 */ /* 0x000fe200000000c7 */
[C---:B------:R-:W-:Y:S02]  /*4280*/  IMAD R25, R52.reuse, 0x12, RZ ;  /* 0x0000001234197824 */ /* 0x040fe400078e02ff */
[----:B------:R-:W-:-:S02]  /*4290*/  IMAD R49, R52, 0x26, RZ ;  /* 0x0000002634317824 */ /* 0x000fc400078e02ff */
[C---:B------:R-:W-:Y:S01]  /*42a0*/  IMAD R17, R52.reuse, 0x14, RZ ;  /* 0x0000001434117824 */ /* 0x040fe200078e02ff */
[----:B------:R-:W-:Y:S01]  /*42b0*/  PRMT R190, RZ, 0x7610, R190 ;  /* 0x00007610ffbe7816 */ /* 0x000fe200000000be */
[C---:B------:R-:W-:Y:S02]  /*42c0*/  IMAD R223, R52.reuse, 0xa, RZ ;  /* 0x0000000a34df7824 */ /* 0x040fe400078e02ff */
[C---:B------:R-:W-:Y:S01]  /*42d0*/  IMAD R27, R52.reuse, 0x28, RZ ;  /* 0x00000028341b7824 */ /* 0x040fe200078e02ff */
[----:B0-----:R0:W5:Y:S01]  /*42e0*/  @!P0 LDG.E.U16 R11, desc[UR22][R12.64] ;  /* 0x000000160c0b8981 */ /* 0x001162000c1e1500 */
[----:B------:R-:W-:Y:S02]  /*42f0*/  ISETP.GE.U32.AND P0, PT, R3, 0x7fffffb6, PT ;  /* 0x7fffffb60300780c */ /* 0x000fe40003f06070 */
[----:B------:R-:W-:Y:S01]  /*4300*/  PRMT R195, RZ, 0x7610, R195 ;  /* 0x00007610ffc37816 */ /* 0x000fe200000000c3 */
[----:B------:R2:W5:Y:S01]  /*4310*/  @!P3 LDG.E.U16 R205, desc[UR22][R4.64] ;  /* 0x0000001604cdb981 */ /* 0x000562000c1e1500 */
[----:B------:R-:W-:Y:S01]  /*4320*/  SHF.R.U32.HI R3, RZ, 0xe, R9 ;  /* 0x0000000eff037819 */ /* 0x000fe20000011609 */
[C---:B------:R-:W-:Y:S01]  /*4330*/  IMAD R47, R52.reuse, 0x2a, RZ ;  /* 0x0000002a342f7824 */ /* 0x040fe200078e02ff */
[----:B------:R-:W-:Y:S01]  /*4340*/  IADD3 R14, P6, PT, R23, R30, RZ ;  /* 0x0000001e170e7210 */ /* 0x000fe20007fde0ff */
[----:B------:R3:W5:Y:S01]  /*4350*/  @!P1 LDG.E.U16 R206, desc[UR22][R6.64] ;  /* 0x0000001606ce9981 */ /* 0x000762000c1e1500 */
[----:B------:R-:W-:Y:S01]  /*4360*/  LOP3.LUT P3, RZ, R3, 0x1, RZ, 0xc0, !PT ;  /* 0x0000000103ff7812 */ /* 0x000fe2000786c0ff */
[----:B------:R-:W-:Y:S01]  /*4370*/  IMAD R3, R52, 0x11, RZ ;  /* 0x0000001134037824 */ /* 0x000fe200078e02ff */
[----:B0-----:R-:W-:-:S02]  /*4380*/  PRMT R12, RZ, 0x7610, R12 ;  /* 0x00007610ff0c7816 */ /* 0x001fc4000000000c */
[----:B------:R-:W-:Y:S01]  /*4390*/  PRMT R191, RZ, 0x7610, R191 ;  /* 0x00007610ffbf7816 */ /* 0x000fe200000000bf */
[C---:B------:R-:W-:Y:S01]  /*43a0*/  IMAD R216, R52.reuse, 0x5, RZ ;  /* 0x0000000534d87824 */ /* 0x040fe200078e02ff */
[-C--:B------:R-:W-:Y:S01]  /*43b0*/  LEA.HI.X.SX32 R15, R3, R31.reuse, 0x1, P6 ;  /* 0x0000001f030f7211 */ /* 0x080fe200030f0eff */
[C---:B------:R-:W-:Y:S01]  /*43c0*/  IMAD R43, R52.reuse, 0x2c, RZ ;  /* 0x0000002c342b7824 */ /* 0x040fe200078e02ff */
[--C-:B------:R-:W-:Y:S02]  /*43d0*/  SHF.R.U32.HI R8, RZ, 0xd, R9.reuse ;  /* 0x0000000dff087819 */ /* 0x100fe40000011609 */
[----:B------:R-:W-:Y:S01]  /*43e0*/  PRMT R200, RZ, 0x7610, R200 ;  /* 0x00007610ffc87816 */ /* 0x000fe200000000c8 */
[C---:B------:R-:W-:Y:S01]  /*43f0*/  IMAD R55, R52.reuse, 0x16, RZ ;  /* 0x0000001634377824 */ /* 0x040fe200078e02ff */
[C---:B--2---:R-:W-:Y:S01]  /*4400*/  LEA R4, P6, R52.reuse, R30, 0x3 ;  /* 0x0000001e34047211 */ /* 0x044fe200078c18ff */
[----:B------:R0:W5:Y:S01]  /*4410*/  @P3 LDG.E.U16 R12, desc[UR22][R14.64] ;  /* 0x000000160e0c3981 */ /* 0x000162000c1e1500 */
[----:B------:R-:W-:Y:S01]  /*4420*/  SHF.R.U32.HI R3, RZ, 0xc, R9 ;  /* 0x0000000cff037819 */ /* 0x000fe20000011609 */
[----:B------:R-:W-:Y:S01]  /*4430*/  IMAD R41, R52, 0x2e, RZ ;  /* 0x0000002e34297824 */ /* 0x000fe200078e02ff */
[----:B------:R-:W-:Y:S01]  /*4440*/  LOP3.LUT P1, RZ, R8, 0x1, RZ, 0xc0, !PT ;  /* 0x0000000108ff7812 */ /* 0x000fe2000782c0ff */
[----:B------:R-:W-:Y:S01]  /*4450*/  IMAD R220, R52, 0xc, RZ ;  /* 0x0000000c34dc7824 */ /* 0x000fe200078e02ff */
[----:B------:R-:W-:-:S02]  /*4460*/  LEA.HI.X.SX32 R5, R215, R31, 0x1, P6 ;  /* 0x0000001fd7057211 */ /* 0x000fc400030f0eff */
[----:B------:R-:W-:Y:S02]  /*4470*/  PRMT R189, RZ, 0x7610, R189 ;  /* 0x00007610ffbd7816 */ /* 0x000fe400000000bd */
[----:B------:R-:W-:Y:S01]  /*4480*/  PRMT R188, RZ, 0x7610, R188 ;  /* 0x00007610ffbc7816 */ /* 0x000fe200000000bc */
[----:B------:R2:W5:Y:S01]  /*4490*/  @!P5 LDG.E.U16 R199, desc[UR22][R4.64] ;  /* 0x0000001604c7d981 */ /* 0x000562000c1e1500 */
[----:B------:R-:W-:Y:S01]  /*44a0*/  LOP3.LUT P3, RZ, R3, 0x1, RZ, 0xc0, !PT ;  /* 0x0000000103ff7812 */ /* 0x000fe2000786c0ff */
[----:B------:R-:W-:Y:S01]  /*44b0*/  VIADD R3, R10, 0xfffffffa ;  /* 0xfffffffa0a037836 */ /* 0x000fe20000000000 */
[-C--:B---3--:R-:W-:Y:S01]  /*44c0*/  IADD3 R6, P6, PT, R51, R30.reuse, RZ ;  /* 0x0000001e33067210 */ /* 0x088fe20007fde0ff */
[C---:B------:R-:W-:Y:S01]  /*44d0*/  IMAD R33, R52.reuse, 0x30, RZ ;  /* 0x0000003034217824 */ /* 0x040fe200078e02ff */
[----:B------:R-:W-:Y:S02]  /*44e0*/  PRMT R13, RZ, 0x7610, R13 ;  /* 0x00007610ff0d7816 */ /* 0x000fe4000000000d */
[----:B------:R-:W-:Y:S01]  /*44f0*/  PRMT R192, RZ, 0x7610, R192 ;  /* 0x00007610ffc07816 */ /* 0x000fe200000000c0 */
[C---:B------:R-:W-:Y:S01]  /*4500*/  IMAD R29, R52.reuse, 0x32, RZ ;  /* 0x00000032341d7824 */ /* 0x040fe200078e02ff */
[----:B------:R-:W-:Y:S01]  /*4510*/  ISETP.GE.U32.AND P5, PT, R3, 0x7fffffbb, PT ;  /* 0x7fffffbb0300780c */ /* 0x000fe20003fa6070 */
[C---:B------:R-:W-:Y:S01]  /*4520*/  IMAD R3, R52.reuse, 0x13, RZ ;  /* 0x0000001334037824 */ /* 0x040fe200078e02ff */
[-C--:B------:R-:W-:Y:S01]  /*4530*/  LEA.HI.X.SX32 R7, R25, R31.reuse, 0x1, P6 ;  /* 0x0000001f19077211 */ /* 0x080fe200030f0eff */
[C---:B------:R-:W-:Y:S01]  /*4540*/  IMAD R214, R52.reuse, 0x6, RZ ;  /* 0x0000000634d67824 */ /* 0x040fe200078e02ff */
[-C--:B0-----:R-:W-:Y:S01]  /*4550*/  IADD3 R14, P6, PT, R49, R30.reuse, RZ ;  /* 0x0000001e310e7210 */ /* 0x081fe20007fde0ff */
[----:B------:R-:W-:Y:S01]  /*4560*/  IMAD R212, R52, 0x3, RZ ;  /* 0x0000000334d47824 */ /* 0x000fe200078e02ff */
[----:B------:R-:W-:Y:S01]  /*4570*/  SHF.R.U32.HI R8, RZ, 0xb, R9 ;  /* 0x0000000bff087819 */ /* 0x000fe20000011609 */
[----:B------:R-:W5:Y:S01]  /*4580*/  @P1 LDG.E.U16 R13, desc[UR22][R6.64] ;  /* 0x00000016060d1981 */ /* 0x000f62000c1e1500 */
[-C--:B------:R-:W-:Y:S01]  /*4590*/  LEA.HI.X.SX32 R15, R3, R31.reuse, 0x1, P6 ;  /* 0x0000001f030f7211 */ /* 0x080fe200030f0eff */
[----:B------:R-:W-:Y:S01]  /*45a0*/  VIADD R3, R10, 0xfffffff3 ;  /* 0xfffffff30a037836 */ /* 0x000fe20000000000 */
[----:B--2---:R-:W-:Y:S01]  /*45b0*/  IADD3 R4, P6, PT, R17, R30, RZ ;  /* 0x0000001e11047210 */ /* 0x004fe20007fde0ff */
[----:B------:R-:W-:Y:S01]  /*45c0*/  IMAD R35, R52, 0x34, RZ ;  /* 0x0000003434237824 */ /* 0x000fe200078e02ff */
[----:B------:R-:W-:Y:S01]  /*45d0*/  LOP3.LUT P1, RZ, R8, 0x1, RZ, 0xc0, !PT ;  /* 0x0000000108ff7812 */ /* 0x000fe2000782c0ff */
[----:B------:R0:W5:Y:S01]  /*45e0*/  @P3 LDG.E.U16 R190, desc[UR22][R14.64] ;  /* 0x000000160ebe3981 */ /* 0x000162000c1e1500 */
[----:B------:R-:W-:-:S02]  /*45f0*/  LEA.HI.X.SX32 R5, R223, R31, 0x1, P6 ;  /* 0x0000001fdf057211 */ /* 0x000fc400030f0eff */
[----:B------:R-:W-:Y:S01]  /*4600*/  PRMT R207, RZ, 0x7610, R207 ;  /* 0x00007610ffcf7816 */ /* 0x000fe200000000cf */
[C---:B------:R-:W-:Y:S01]  /*4610*/  IMAD R57, R52.reuse, 0x1a, RZ ;  /* 0x0000001a34397824 */ /* 0x040fe200078e02ff */
[----:B------:R-:W-:Y:S01]  /*4620*/  ISETP.GE.U32.AND P3, PT, R3, 0x7fffffb4, PT ;  /* 0x7fffffb40300780c */ /* 0x000fe20003f66070 */
[----:B------:R2:W5:Y:S01]  /*4630*/  @!P0 LDG.E.U16 R195, desc[UR22][R4.64] ;  /* 0x0000001604c38981 */ /* 0x000562000c1e1500 */
[----:B------:R-:W-:Y:S02]  /*4640*/  IADD3 R16, P6, PT, R27, R30, RZ ;  /* 0x0000001e1b107210 */ /* 0x000fe40007fde0ff */
[----:B------:R-:W-:Y:S02]  /*4650*/  PRMT R62, RZ, 0x7610, R62 ;  /* 0x00007610ff3e7816 */ /* 0x000fe4000000003e */
[----:B------:R-:W-:Y:S01]  /*4660*/  PRMT R201, RZ, 0x7610, R201 ;  /* 0x00007610ffc97816 */ /* 0x000fe200000000c9 */
[----:B------:R-:W-:Y:S01]  /*4670*/  IMAD R217, R52, 0xe, RZ ;  /* 0x0000000e34d97824 */ /* 0x000fe200078e02ff */
[----:B------:R-:W-:-:S02]  /*4680*/  SHF.R.U32.HI R3, RZ, 0xf, R9 ;  /* 0x0000000fff037819 */ /* 0x000fc40000011609 */
[----:B------:R-:W-:Y:S01]  /*4690*/  PRMT R63, RZ, 0x7610, R63 ;  /* 0x00007610ff3f7816 */ /* 0x000fe2000000003f */
[C---:B------:R-:W-:Y:S01]  /*46a0*/  IMAD R213, R52.reuse, 0x7, RZ ;  /* 0x0000000734d57824 */ /* 0x040fe200078e02ff */
[----:B0-----:R-:W-:Y:S01]  /*46b0*/  PRMT R14, RZ, 0x7610, R14 ;  /* 0x00007610ff0e7816 */ /* 0x001fe2000000000e */
[C---:B------:R-:W-:Y:S01]  /*46c0*/  IMAD R61, R52.reuse, 0x1c, RZ ;  /* 0x0000001c343d7824 */ /* 0x040fe200078e02ff */
[-C--:B------:R-:W-:Y:S02]  /*46d0*/  LEA.HI.X.SX32 R17, R17, R31.reuse, 0x1, P6 ;  /* 0x0000001f11117211 */ /* 0x080fe400030f0eff */
[----:B------:R-:W-:Y:S02]  /*46e0*/  PRMT R202, RZ, 0x7610, R202 ;  /* 0x00007610ffca7816 */ /* 0x000fe400000000ca */
[----:B------:R-:W-:Y:S01]  /*46f0*/  PRMT R194, RZ, 0x7610, R194 ;  /* 0x00007610ffc27816 */ /* 0x000fe200000000c2 */
[----:B------:R-:W5:Y:S01]  /*4700*/  @P1 LDG.E.U16 R14, desc[UR22][R16.64] ;  /* 0x00000016100e1981 */ /* 0x000f62000c1e1500 */
[----:B------:R-:W-:Y:S01]  /*4710*/  LOP3.LUT P0, RZ, R3, 0x1, RZ, 0xc0, !PT ;  /* 0x0000000103ff7812 */ /* 0x000fe2000780c0ff */
[----:B------:R-:W-:Y:S01]  /*4720*/  IMAD.SHL.U32 R3, R52, 0x10, RZ ;  /* 0x0000001034037824 */ /* 0x000fe200078e00ff */
[--C-:B------:R-:W-:Y:S01]  /*4730*/  SHF.R.U32.HI R7, RZ, 0xa, R9.reuse ;  /* 0x0000000aff077819 */ /* 0x100fe20000011609 */
[----:B------:R-:W-:Y:S01]  /*4740*/  VIADD R22, R10, 0xffffffc6 ;  /* 0xffffffc60a167836 */ /* 0x000fe20000000000 */
[-C--:B------:R-:W-:Y:S01]  /*4750*/  LEA R6, P6, R52, R30.reuse, 0x5 ;  /* 0x0000001e34067211 */ /* 0x080fe200078c28ff */
[C---:B------:R-:W-:Y:S01]  /*4760*/  VIADD R20, R10.reuse, 0xffffffc7 ;  /* 0xffffffc70a147836 */ /* 0x040fe20000000000 */
[----:B------:R-:W-:Y:S01]  /*4770*/  LOP3.LUT P1, RZ, R7, 0x1, RZ, 0xc0, !PT ;  /* 0x0000000107ff7812 */ /* 0x000fe2000782c0ff */
[----:B------:R-:W-:Y:S01]  /*4780*/  VIADD R24, R10, 0xffffffc2 ;  /* 0xffffffc20a187836 */ /* 0x000fe20000000000 */
[-C--:B------:R-:W-:Y:S01]  /*4790*/  LEA.HI.X.SX32 R7, R3, R31.reuse, 0x1, P6 ;  /* 0x0000001f03077211 */ /* 0x080fe200030f0eff */
[----:B------:R-:W-:Y:S01]  /*47a0*/  IMAD R3, R52, 0x15, RZ ;  /* 0x0000001534037824 */ /* 0x000fe200078e02ff */
[----:B------:R-:W-:Y:S01]  /*47b0*/  IADD3 R18, P6, PT, R47, R30, RZ ;  /* 0x0000001e2f127210 */ /* 0x000fe20007fde0ff */
[C---:B------:R-:W-:Y:S01]  /*47c0*/  VIADD R26, R10.reuse, 0xffffffde ;  /* 0xffffffde0a1a7836 */ /* 0x040fe20000000000 */
[----:B--2---:R-:W-:Y:S01]  /*47d0*/  SHF.R.U32.HI R4, RZ, 0x9, R9 ;  /* 0x00000009ff047819 */ /* 0x004fe20000011609 */
[----:B------:R0:W5:Y:S01]  /*47e0*/  @P0 LDG.E.U16 R191, desc[UR22][R6.64] ;  /* 0x0000001606bf0981 */ /* 0x000162000c1e1500 */
[----:B------:R-:W-:Y:S01]  /*47f0*/  PRMT R15, RZ, 0x7610, R15 ;  /* 0x00007610ff0f7816 */ /* 0x000fe2000000000f */
[----:B------:R-:W-:Y:S01]  /*4800*/  VIADD R48, R10, 0xffffffd2 ;  /* 0xffffffd20a307836 */ /* 0x000fe20000000000 */
[----:B------:R-:W-:Y:S01]  /*4810*/  LEA.HI.X.SX32 R19, R3, R31, 0x1, P6 ;  /* 0x0000001f03137211 */ /* 0x000fe200030f0eff */
[----:B------:R-:W-:Y:S01]  /*4820*/  IMAD R210, R52, 0x9, RZ ;  /* 0x0000000934d27824 */ /* 0x000fe200078e02ff */
[----:B------:R-:W-:-:S02]  /*4830*/  LOP3.LUT P0, RZ, R4, 0x1, RZ, 0xc0, !PT ;  /* 0x0000000104ff7812 */ /* 0x000fc4000780c0ff */
[----:B------:R-:W-:Y:S01]  /*4840*/  PRMT R196, RZ, 0x7610, R196 ;  /* 0x00007610ffc47816 */ /* 0x000fe200000000c4 */
[----:B------:R2:W5:Y:S01]  /*4850*/  @P1 LDG.E.U16 R15, desc[UR22][R18.64] ;  /* 0x00000016120f1981 */ /* 0x000562000c1e1500 */
[-C--:B------:R-:W-:Y:S01]  /*4860*/  IADD3 R4, P6, PT, R223, R30.reuse, RZ ;  /* 0x0000001edf047210 */ /* 0x080fe20007fde0ff */
[C---:B------:R-:W-:Y:S01]  /*4870*/  IMAD R222, R52.reuse, 0xb, RZ ;  /* 0x0000000b34de7824 */ /* 0x040fe200078e02ff */
[----:B------:R-:W-:Y:S01]  /*4880*/  SHF.R.U32.HI R3, RZ, 0x8, R9 ;  /* 0x00000008ff037819 */ /* 0x000fe20000011609 */
[----:B------:R-:W-:Y:S01]  /*4890*/  IMAD R219, R52, 0xd, RZ ;  /* 0x0000000d34db7824 */ /* 0x000fe200078e02ff */
[----:B------:R-:W-:Y:S02]  /*48a0*/  LEA.HI.X.SX32 R5, R216, R31, 0x1, P6 ;  /* 0x0000001fd8057211 */ /* 0x000fe400030f0eff */
[----:B------:R-:W-:Y:S01]  /*48b0*/  PRMT R198, RZ, 0x7610, R198 ;  /* 0x00007610ffc67816 */ /* 0x000fe200000000c6 */
[----:B------:R-:W-:Y:S01]  /*48c0*/  IMAD.SHL.U32 R211, R52, 0x8, RZ ;  /* 0x0000000834d37824 */ /* 0x000fe200078e00ff */
[----:B------:R-:W-:Y:S01]  /*48d0*/  LOP3.LUT P1, RZ, R3, 0x1, RZ, 0xc0, !PT ;  /* 0x0000000103ff7812 */ /* 0x000fe2000782c0ff */
[----:B------:R-:W-:Y:S01]  /*48e0*/  VIADD R3, R10, 0xfffffffc ;  /* 0xfffffffc0a037836 */ /* 0x000fe20000000000 */
[----:B0-----:R-:W-:Y:S01]  /*48f0*/  IADD3 R6, P6, PT, R43, R30, RZ ;  /* 0x0000001e2b067210 */ /* 0x001fe20007fde0ff */
[----:B------:R0:W5:Y:S01]  /*4900*/  @!P5 LDG.E.U16 R200, desc[UR22][R4.64] ;  /* 0x0000001604c8d981 */ /* 0x000162000c1e1500 */
[----:B--2---:R-:W-:Y:S01]  /*4910*/  IMAD R19, R52, 0x18, RZ ;  /* 0x0000001834137824 */ /* 0x004fe200078e02ff */
[----:B------:R-:W-:-:S02]  /*4920*/  PRMT R197, RZ, 0x7610, R197 ;  /* 0x00007610ffc57816 */ /* 0x000fc400000000c5 */
[----:B------:R-:W-:Y:S02]  /*4930*/  PRMT R193, RZ, 0x7610, R193 ;  /* 0x00007610ffc17816 */ /* 0x000fe400000000c1 */
[----:B------:R-:W-:Y:S02]  /*4940*/  PRMT R56, RZ, 0x7610, R56 ;  /* 0x00007610ff387816 */ /* 0x000fe40000000038 */
[----:B------:R-:W-:Y:S02]  /*4950*/  PRMT R54, RZ, 0x7610, R54 ;  /* 0x00007610ff367816 */ /* 0x000fe40000000036 */
[----:B------:R-:W-:Y:S01]  /*4960*/  PRMT R50, RZ, 0x7610, R50 ;  /* 0x00007610ff327816 */ /* 0x000fe20000000032 */
[C---:B------:R-:W-:Y:S01]  /*4970*/  IMAD R151, R52.reuse, 0x6e, RZ ;  /* 0x0000006e34977824 */ /* 0x040fe200078e02ff */
[----:B------:R-:W-:Y:S01]  /*4980*/  ISETP.GE.U32.AND P5, PT, R3, 0x7fffffbd, PT ;  /* 0x7fffffbd0300780c */ /* 0x000fe20003fa6070 */
[C---:B------:R-:W-:Y:S01]  /*4990*/  IMAD R3, R52.reuse, 0x17, RZ ;  /* 0x0000001734037824 */ /* 0x040fe200078e02ff */
[----:B------:R-:W-:Y:S01]  /*49a0*/  LEA.HI.X.SX32 R7, R55, R31, 0x1, P6 ;  /* 0x0000001f37077211 */ /* 0x000fe200030f0eff */
[C---:B------:R-:W-:Y:S01]  /*49b0*/  IMAD R155, R52.reuse, 0x72, RZ ;  /* 0x00000072349b7824 */ /* 0x040fe200078e02ff */
[----:B------:R-:W-:Y:S01]  /*49c0*/  IADD3 R16, P6, PT, R41, R30, RZ ;  /* 0x0000001e29107210 */ /* 0x000fe20007fde0ff */
[----:B------:R-:W-:-:S02]  /*49d0*/  IMAD R153, R52, 0x70, RZ ;  /* 0x0000007034997824 */ /* 0x000fc400078e02ff */
[----:B------:R-:W-:Y:S01]  /*49e0*/  IMAD R159, R52, 0x76, RZ ;  /* 0x00000076349f7824 */ /* 0x000fe200078e02ff */
[-C--:B------:R-:W-:Y:S01]  /*49f0*/  LEA.HI.X.SX32 R17, R3, R31.reuse, 0x1, P6 ;  /* 0x0000001f03117211 */ /* 0x080fe200030f0eff */
[----:B------:R-:W-:Y:S01]  /*4a00*/  VIADD R3, R10, 0xfffffff9 ;  /* 0xfffffff90a037836 */ /* 0x000fe20000000000 */
[-C--:B0-----:R-:W-:Y:S01]  /*4a10*/  IADD3 R4, P6, PT, R19, R30.reuse, RZ ;  /* 0x0000001e13047210 */ /* 0x081fe20007fde0ff */
[----:B------:R0:W5:Y:S01]  /*4a20*/  @P0 LDG.E.U16 R188, desc[UR22][R6.64] ;  /* 0x0000001606bc0981 */ /* 0x000162000c1e1500 */
[C---:B------:R-:W-:Y:S02]  /*4a30*/  IMAD R157, R52.reuse, 0x74, RZ ;  /* 0x00000074349d7824 */ /* 0x040fe400078e02ff */
[----:B------:R-:W-:Y:S01]  /*4a40*/  IMAD R149, R52, 0x3b, RZ ;  /* 0x0000003b34957824 */ /* 0x000fe200078e02ff */
[----:B------:R2:W5:Y:S01]  /*4a50*/  @P1 LDG.E.U16 R189, desc[UR22][R16.64] ;  /* 0x0000001610bd1981 */ /* 0x000562000c1e1500 */
[-C--:B------:R-:W-:Y:S01]  /*4a60*/  LEA.HI.X.SX32 R5, R220, R31.reuse, 0x1, P6 ;  /* 0x0000001fdc057211 */ /* 0x080fe200030f0eff */
[C---:B------:R-:W-:Y:S01]  /*4a70*/  IMAD R161, R52.reuse, 0x78, RZ ;  /* 0x0000007834a17824 */ /* 0x040fe200078e02ff */
[----:B------:R-:W-:Y:S01]  /*4a80*/  ISETP.GE.U32.AND P1, PT, R3, 0x7fffffba, PT ;  /* 0x7fffffba0300780c */ /* 0x000fe20003f26070 */
[C---:B------:R-:W-:Y:S01]  /*4a90*/  IMAD R163, R52.reuse, 0x7c, RZ ;  /* 0x0000007c34a37824 */ /* 0x040fe200078e02ff */
[----:B------:R-:W-:Y:S01]  /*4aa0*/  SHF.R.U32.HI R3, RZ, 0x6, R9 ;  /* 0x00000006ff037819 */ /* 0x000fe20000011609 */
[----:B------:R3:W5:Y:S01]  /*4ab0*/  @!P3 LDG.E.U16 R192, desc[UR22][R4.64] ;  /* 0x0000001604c0b981 */ /* 0x000762000c1e1500 */
[----:B0-----:R-:W-:Y:S01]  /*4ac0*/  IADD3 R6, P6, PT, R33, R30, RZ ;  /* 0x0000001e21067210 */ /* 0x001fe20007fde0ff */
[----:B-1----:R-:W0:Y:S01]  /*4ad0*/  LDCU UR4, c[0x0][0x3b0] ;  /* 0x00007600ff0477ac */ /* 0x002e220008000800 */
[----:B------:R-:W-:Y:S01]  /*4ae0*/  LOP3.LUT P3, RZ, R3, 0x1, RZ, 0xc0, !PT ;  /* 0x0000000103ff7812 */ /* 0x000fe2000786c0ff */
[----:B------:R-:W-:Y:S01]  /*4af0*/  IMAD R3, R52, 0x19, RZ ;  /* 0x0000001934037824 */ /* 0x000fe200078e02ff */
[----:B------:R-:W-:-:S02]  /*4b00*/  LEA.HI.X.SX32 R7, R19, R31, 0x1, P6 ;  /* 0x0000001f13077211 */ /* 0x000fc400030f0eff */
[-C--:B------:R-:W-:Y:S02]  /*4b10*/  IADD3 R44, P6, PT, R29, R30.reuse, RZ ;  /* 0x0000001e1d2c7210 */ /* 0x080fe40007fde0ff */
[----:B--2---:R-:W-:Y:S02]  /*4b20*/  PRMT R17, RZ, 0x7610, R17 ;  /* 0x00007610ff117816 */ /* 0x004fe40000000011 */
[----:B------:R-:W-:Y:S02]  /*4b30*/  LEA.HI.X.SX32 R45, R3, R31, 0x1, P6 ;  /* 0x0000001f032d7211 */ /* 0x000fe400030f0eff */
[----:B---3--:R-:W-:Y:S02]  /*4b40*/  IADD3 R4, P6, PT, R214, R30, RZ ;  /* 0x0000001ed6047210 */ /* 0x008fe40007fde0ff */
[--C-:B------:R-:W-:Y:S01]  /*4b50*/  SHF.R.U32.HI R3, RZ, 0x5, R9.reuse ;  /* 0x00000005ff037819 */ /* 0x100fe20000011609 */
[----:B------:R1:W5:Y:S01]  /*4b60*/  @P3 LDG.E.U16 R17, desc[UR22][R44.64] ;  /* 0x000000162c113981 */ /* 0x000362000c1e1500 */
[----:B------:R-:W-:-:S02]  /*4b70*/  SHF.R.U32.HI R8, RZ, 0x7, R9 ;  /* 0x00000007ff087819 */ /* 0x000fc40000011609 */
[-C--:B------:R-:W-:Y:S02]  /*4b80*/  LEA.HI.X.SX32 R5, R212, R31.reuse, 0x1, P6 ;  /* 0x0000001fd4057211 */ /* 0x080fe400030f0eff */
[----:B------:R-:W-:Y:S01]  /*4b90*/  LOP3.LUT P3, RZ, R3, 0x1, RZ, 0xc0, !PT ;  /* 0x0000000103ff7812 */ /* 0x000fe2000786c0ff */
[----:B------:R-:W-:Y:S01]  /*4ba0*/  VIADD R3, R10, 0xfffffff1 ;  /* 0xfffffff10a037836 */ /* 0x000fe20000000000 */
[-C--:B------:R-:W-:Y:S01]  /*4bb0*/  IADD3 R18, P6, PT, R220, R30.reuse, RZ ;  /* 0x0000001edc127210 */ /* 0x080fe20007fde0ff */
[----:B------:R2:W5:Y:S01]  /*4bc0*/  @!P5 LDG.E.U16 R207, desc[UR22][R4.64] ;  /* 0x0000001604cfd981 */ /* 0x000562000c1e1500 */
[----:B------:R-:W-:Y:S02]  /*4bd0*/  LOP3.LUT P0, RZ, R8, 0x1, RZ, 0xc0, !PT ;  /* 0x0000000108ff7812 */ /* 0x000fe4000780c0ff */
[----:B------:R-:W-:Y:S02]  /*4be0*/  LEA.HI.X.SX32 R19, R214, R31, 0x1, P6 ;  /* 0x0000001fd6137211 */ /* 0x000fe400030f0eff */
[----:B------:R-:W-:-:S02]  /*4bf0*/  IADD3 R58, P6, PT, R35, R30, RZ ;  /* 0x0000001e233a7210 */ /* 0x000fc40007fde0ff */
[----:B------:R-:W-:Y:S02]  /*4c00*/  ISETP.GE.U32.AND P5, PT, R3, 0x7fffffb2, PT ;  /* 0x7fffffb20300780c */ /* 0x000fe40003fa6070 */
[----:B------:R-:W-:Y:S01]  /*4c10*/  PRMT R16, RZ, 0x7610, R16 ;  /* 0x00007610ff107816 */ /* 0x000fe20000000010 */
[----:B-1----:R-:W-:Y:S01]  /*4c20*/  IMAD R45, R52, 0x36, RZ ;  /* 0x00000036342d7824 */ /* 0x002fe200078e02ff */
[----:B------:R-:W-:Y:S01]  /*4c30*/  SHF.R.U32.HI R3, RZ, 0x4, R9 ;  /* 0x00000004ff037819 */ /* 0x000fe20000011609 */
[C---:B------:R-:W-:Y:S01]  /*4c40*/  VIADD R8, R10.reuse, 0xfffffff8 ;  /* 0xfffffff80a087836 */ /* 0x040fe20000000000 */
[----:B------:R-:W-:Y:S01]  /*4c50*/  LEA.HI.X.SX32 R59, R57, R31, 0x1, P6 ;  /* 0x0000001f393b7211 */ /* 0x000fe200030f0eff */
[----:B--2---:R-:W-:Y:S01]  /*4c60*/  VIADD R4, R10, 0xfffffff6 ;  /* 0xfffffff60a047836 */ /* 0x004fe20000000000 */
[----:B------:R-:W-:Y:S01]  /*4c70*/  LOP3.LUT P6, RZ, R3, 0x1, RZ, 0xc0, !PT ;  /* 0x0000000103ff7812 */ /* 0x000fe200078cc0ff */
[----:B------:R1:W5:Y:S01]  /*4c80*/  @P0 LDG.E.U16 R16, desc[UR22][R6.64] ;  /* 0x0000001606100981 */ /* 0x000362000c1e1500 */
[----:B------:R-:W-:-:S03]  /*4c90*/  IMAD R3, R52, 0x1b, RZ ;  /* 0x0000001b34037824 */ /* 0x000fc600078e02ff */
[----:B------:R-:W5:Y:S01]  /*4ca0*/  @P3 LDG.E.U16 R62, desc[UR22][R58.64] ;  /* 0x000000163a3e3981 */ /* 0x000f62000c1e1500 */
[----:B------:R-:W-:-:S03]  /*4cb0*/  ISETP.GE.U32.AND P0, PT, R8, 0x7fffffb9, PT ;  /* 0x7fffffb90800780c */ /* 0x000fc60003f06070 */
[----:B------:R2:W5:Y:S01]  /*4cc0*/  @!P1 LDG.E.U16 R201, desc[UR22][R18.64] ;  /* 0x0000001612c99981 */ /* 0x000562000c1e1500 */
[----:B-1----:R-:W-:-:S04]  /*4cd0*/  IADD3 R6, P3, PT, R45, R30, RZ ;  /* 0x0000001e2d067210 */ /* 0x002fc80007f7e0ff */
[----:B------:R-:W-:Y:S01]  /*4ce0*/  LEA.HI.X.SX32 R7, R3, R31, 0x1, P3 ;  /* 0x0000001f03077211 */ /* 0x000fe200018f0eff */
[----:B------:R-:W-:Y:S01]  /*4cf0*/  VIADD R3, R10, 0xfffffff4 ;  /* 0xfffffff40a037836 */ /* 0x000fe20000000000 */
[----:B--2---:R-:W-:-:S03]  /*4d00*/  IADD3 R18, P3, PT, R217, R30, RZ ;  /* 0x0000001ed9127210 */ /* 0x004fc60007f7e0ff */
[----:B------:R1:W5:Y:S01]  /*4d10*/  @P6 LDG.E.U16 R63, desc[UR22][R6.64] ;  /* 0x00000016063f6981 */ /* 0x000362000c1e1500 */
[----:B------:R-:W-:Y:S01]  /*4d20*/  ISETP.GE.U32.AND P1, PT, R4, 0x7fffffb7, PT ;  /* 0x7fffffb70400780c */ /* 0x000fe20003f26070 */
[C---:B------:R-:W-:Y:S01]  /*4d30*/  VIADD R8, R10.reuse, 0xffffffcc ;  /* 0xffffffcc0a087836 */ /* 0x040fe20000000000 */
[-C--:B------:R-:W-:Y:S02]  /*4d40*/  LEA.HI.X.SX32 R19, R213, R31.reuse, 0x1, P3 ;  /* 0x0000001fd5137211 */ /* 0x080fe400018f0eff */
[----:B------:R-:W-:Y:S02]  /*4d50*/  IADD3 R4, P6, PT, R61, R30, RZ ;  /* 0x0000001e3d047210 */ /* 0x000fe40007fde0ff */
[----:B------:R-:W-:Y:S01]  /*4d60*/  ISETP.GE.U32.AND P3, PT, R3, 0x7fffffb5, PT ;  /* 0x7fffffb50300780c */ /* 0x000fe20003f66070 */
[----:B------:R-:W-:Y:S01]  /*4d70*/  VIADD R3, R10, 0xffffffcd ;  /* 0xffffffcd0a037836 */ /* 0x000fe20000000000 */
[----:B------:R-:W-:Y:S01]  /*4d80*/  LEA.HI.X.SX32 R5, R217, R31, 0x1, P6 ;  /* 0x0000001fd9057211 */ /* 0x000fe200030f0eff */
[----:B------:R2:W5:Y:S01]  /*4d90*/  @!P0 LDG.E.U16 R202, desc[UR22][R18.64] ;  /* 0x0000001612ca8981 */ /* 0x000562000c1e1500 */
[----:B------:R-:W-:Y:S01]  /*4da0*/  ISETP.GE.U32.AND P6, PT, R8, 0x7fffff8d, PT ;  /* 0x7fffff8d0800780c */ /* 0x000fe20003fc6070 */
[C---:B------:R-:W-:Y:S01]  /*4db0*/  VIADD R8, R10.reuse, 0xffffffce ;  /* 0xffffffce0a087836 */ /* 0x040fe20000000000 */
[----:B------:R-:W-:Y:S01]  /*4dc0*/  ISETP.GE.U32.AND P0, PT, R3, 0x7fffff8e, PT ;  /* 0x7fffff8e0300780c */ /* 0x000fe20003f06070 */
[----:B------:R-:W-:Y:S01]  /*4dd0*/  VIADD R3, R10, 0xffffffcf ;  /* 0xffffffcf0a037836 */ /* 0x000fe20000000000 */
[----:B------:R3:W5:Y:S02]  /*4de0*/  @!P5 LDG.E.U16 R194, desc[UR22][R4.64] ;  /* 0x0000001604c2d981 */ /* 0x000764000c1e1500 */
[----:B------:R-:W-:-:S02]  /*4df0*/  ISETP.GE.U32.AND P5, PT, R8, 0x7fffff8f, PT ;  /* 0x7fffff8f0800780c */ /* 0x000fc40003fa6070 */
[----:B------:R-:W-:Y:S02]  /*4e00*/  SEL R8, RZ, 0x1, P6 ;  /* 0x00000001ff087807 */ /* 0x000fe40003000000 */
[----:B------:R-:W-:Y:S01]  /*4e10*/  ISETP.GE.U32.AND P6, PT, R3, 0x7fffff90, PT ;  /* 0x7fffff900300780c */ /* 0x000fe20003fc6070 */
[C---:B------:R-:W-:Y:S02]  /*4e20*/  VIADD R3, R10.reuse, 0xffffffc9 ;  /* 0xffffffc90a037836 */ /* 0x040fe40000000000 */
[C---:B-1----:R-:W-:Y:S01]  /*4e30*/  VIADD R6, R10.reuse, 0xffffffc8 ;  /* 0xffffffc80a067836 */ /* 0x042fe20000000000 */
[----:B------:R-:W-:Y:S02]  /*4e40*/  SEL R7, RZ, 0x4, P5 ;  /* 0x00000004ff077807 */ /* 0x000fe40002800000 */
[----:B--2---:R-:W-:Y:S02]  /*4e50*/  SEL R19, RZ, 0x1fffe, P0 ;  /* 0x0001fffeff137807 */ /* 0x004fe40000000000 */
[----:B------:R-:W-:Y:S01]  /*4e60*/  ISETP.GE.U32.AND P5, PT, R3, 0x7fffff8a, PT ;  /* 0x7fffff8a0300780c */ /* 0x000fe20003fa6070 */
[----:B------:R-:W-:Y:S01]  /*4e70*/  VIADD R3, R10, 0xffffffcb ;  /* 0xffffffcb0a037836 */ /* 0x000fe20000000000 */
[----:B------:R-:W-:Y:S01]  /*4e80*/  ISETP.GE.U32.AND P0, PT, R6, 0x7fffff89, PT ;  /* 0x7fffff890600780c */ /* 0x000fe20003f06070 */
[C---:B------:R-:W-:Y:S01]  /*4e90*/  VIADD R6, R10.reuse, 0xffffffca ;  /* 0xffffffca0a067836 */ /* 0x040fe20000000000 */
[----:B---3--:R-:W-:Y:S01]  /*4ea0*/  SEL R4, RZ, 0x7fff8, P6 ;  /* 0x0007fff8ff047807 */ /* 0x008fe20003000000 */
[----:B------:R-:W-:Y:S01]  /*4eb0*/  VIADD R5, R10, 0xffffffc4 ;  /* 0xffffffc40a057836 */ /* 0x000fe20000000000 */
[----:B------:R-:W-:-:S02]  /*4ec0*/  SEL R18, RZ, 0x1, P0 ;  /* 0x00000001ff127807 */ /* 0x000fc40000000000 */
[----:B------:R-:W-:Y:S01]  /*4ed0*/  ISETP.GE.U32.AND P0, PT, R3, 0x7fffff8c, PT ;  /* 0x7fffff8c0300780c */ /* 0x000fe20003f06070 */
[----:B------:R-:W-:Y:S01]  /*4ee0*/  VIADD R3, R10, 0xffffffc5 ;  /* 0xffffffc50a037836 */ /* 0x000fe20000000000 */
[----:B------:R-:W-:Y:S02]  /*4ef0*/  ISETP.GE.U32.AND P6, PT, R6, 0x7fffff8b, PT ;  /* 0x7fffff8b0600780c */ /* 0x000fe40003fc6070 */
[----:B------:R-:W-:Y:S02]  /*4f00*/  SEL R59, RZ, 0x1fffe, P5 ;  /* 0x0001fffeff3b7807 */ /* 0x000fe40002800000 */
[----:B------:R-:W-:Y:S02]  /*4f10*/  ISETP.GE.U32.AND P5, PT, R5, 0x7fffff85, PT ;  /* 0x7fffff850500780c */ /* 0x000fe40003fa6070 */
[----:B------:R-:W-:Y:S02]  /*4f20*/  SEL R5, RZ, 0x4, P6 ;  /* 0x00000004ff057807 */ /* 0x000fe40003000000 */
[----:B------:R-:W-:Y:S01]  /*4f30*/  ISETP.GE.U32.AND P6, PT, R3, 0x7fffff86, PT ;  /* 0x7fffff860300780c */ /* 0x000fe20003fc6070 */
[----:B------:R-:W-:Y:S01]  /*4f40*/  VIADD R3, R10, 0xffffffc1 ;  /* 0xffffffc10a037836 */ /* 0x000fe20000000000 */
[----:B------:R-:W-:-:S02]  /*4f50*/  SEL R6, RZ, 0x7fff8, P0 ;  /* 0x0007fff8ff067807 */ /* 0x000fc40000000000 */
[----:B------:R-:W-:Y:S02]  /*4f60*/  ISETP.GE.U32.AND P0, PT, R22, 0x7fffff87, PT ;  /* 0x7fffff871600780c */ /* 0x000fe40003f06070 */
[----:B------:R-:W-:Y:S02]  /*4f70*/  SEL R67, RZ, 0x1fffe, P6 ;  /* 0x0001fffeff437807 */ /* 0x000fe40003000000 */
[----:B------:R-:W-:Y:S02]  /*4f80*/  SEL R22, RZ, 0x1, P5 ;  /* 0x00000001ff167807 */ /* 0x000fe40002800000 */
[----:B------:R-:W-:Y:S01]  /*4f90*/  ISETP.GE.U32.AND P6, PT, R3, 0x7fffff82, PT ;  /* 0x7fffff820300780c */ /* 0x000fe20003fc6070 */
[----:B------:R-:W-:Y:S01]  /*4fa0*/  VIADD R3, R10, 0xffffffc3 ;  /* 0xffffffc30a037836 */ /* 0x000fe20000000000 */
[----:B------:R-:W-:Y:S02]  /*4fb0*/  ISETP.GE.U32.AND P5, PT, R20, 0x7fffff88, PT ;  /* 0x7fffff881400780c */ /* 0x000fe40003fa6070 */
[----:B------:R-:W-:-:S02]  /*4fc0*/  SEL R20, RZ, 0x4, P0 ;  /* 0x00000004ff147807 */ /* 0x000fc40000000000 */
[----:B------:R-:W-:Y:S01]  /*4fd0*/  ISETP.GE.U32.AND P0, PT, R24, 0x7fffff83, PT ;  /* 0x7fffff831800780c */ /* 0x000fe20003f06070 */
[C---:B------:R-:W-:Y:S01]  /*4fe0*/  VIADD R24, R10.reuse, 0xffffffdc ;  /* 0xffffffdc0a187836 */ /* 0x040fe20000000000 */
[----:B------:R-:W-:Y:S02]  /*4ff0*/  SEL R65, RZ, 0x7fff8, P5 ;  /* 0x0007fff8ff417807 */ /* 0x000fe40002800000 */
[----:B------:R-:W-:Y:S01]  /*5000*/  ISETP.GE.U32.AND P5, PT, R3, 0x7fffff84, PT ;  /* 0x7fffff840300780c */ /* 0x000fe20003fa6070 */
[----:B------:R-:W-:Y:S01]  /*5010*/  VIADD R3, R10, 0xffffffdd ;  /* 0xffffffdd0a037836 */ /* 0x000fe20000000000 */
[----:B------:R-:W-:Y:S02]  /*5020*/  SEL R71, RZ, 0x1fffe, P6 ;  /* 0x0001fffeff477807 */ /* 0x000fe40003000000 */
[----:B------:R-:W-:Y:S02]  /*5030*/  ISETP.GE.U32.AND P6, PT, R24, 0x7fffff9d, PT ;  /* 0x7fffff9d1800780c */ /* 0x000fe40003fc6070 */
[----:B------:R-:W-:-:S02]  /*5040*/  SEL R24, RZ, 0x4, P0 ;  /* 0x00000004ff187807 */ /* 0x000fc40000000000 */
[----:B------:R-:W-:Y:S01]  /*5050*/  ISETP.GE.U32.AND P0, PT, R3, 0x7fffff9e, PT ;  /* 0x7fffff9e0300780c */ /* 0x000fe20003f06070 */
[C---:B------:R-:W-:Y:S01]  /*5060*/  VIADD R3, R10.reuse, 0xffffffdf ;  /* 0xffffffdf0a037836 */ /* 0x040fe20000000000 */
[----:B------:R-:W-:Y:S02]  /*5070*/  SEL R32, RZ, 0x1, P6 ;  /* 0x00000001ff207807 */ /* 0x000fe40003000000 */
[----:B------:R-:W-:Y:S02]  /*5080*/  SEL R69, RZ, 0x7fff8, P5 ;  /* 0x0007fff8ff457807 */ /* 0x000fe40002800000 */
[----:B------:R-:W-:Y:S01]  /*5090*/  ISETP.GE.U32.AND P6, PT, R3, 0x7fffffa0, PT ;  /* 0x7fffffa00300780c */ /* 0x000fe20003fc6070 */
[----:B------:R-:W-:Y:S01]  /*50a0*/  VIADD R3, R10, 0xffffffd9 ;  /* 0xffffffd90a037836 */ /* 0x000fe20000000000 */
[----:B------:R-:W-:Y:S01]  /*50b0*/  ISETP.GE.U32.AND P5, PT, R26, 0x7fffff9f, PT ;  /* 0x7fffff9f1a00780c */ /* 0x000fe20003fa6070 */
[----:B------:R-:W-:Y:S01]  /*50c0*/  VIADD R26, R10, 0xffffffd8 ;  /* 0xffffffd80a1a7836 */ /* 0x000fe20000000000 */
[----:B------:R-:W-:-:S02]  /*50d0*/  SEL R75, RZ, 0x1fffe, P0 ;  /* 0x0001fffeff4b7807 */ /* 0x000fc40000000000 */
[----:B------:R-:W-:Y:S02]  /*50e0*/  SEL R28, RZ, 0x4, P5 ;  /* 0x00000004ff1c7807 */ /* 0x000fe40002800000 */
[----:B------:R-:W-:Y:S01]  /*50f0*/  ISETP.GE.U32.AND P5, PT, R3, 0x7fffff9a, PT ;  /* 0x7fffff9a0300780c */ /* 0x000fe20003fa6070 */
[----:B------:R-:W-:Y:S01]  /*5100*/  VIADD R3, R10, 0xffffffdb ;  /* 0xffffffdb0a037836 */ /* 0x000fe20000000000 */
        /* <DEDUP_REMOVED lines=19> */
[----:B------:R-:W-:-:S03]  /*5240*/  VIADD R26, R10, 0xffffffd0 ;  /* 0xffffffd00a1a7836 */ /* 0x000fc60000000000 */
[----:B------:R-:W-:Y:S02]  /*5250*/  SEL R42, RZ, 0x4, P0 ;  /* 0x00000004ff2a7807 */ /* 0x000fe40000000000 */
[----:B------:R-:W-:Y:S01]  /*5260*/  ISETP.GE.U32.AND P0, PT, R3, 0x7fffff92, PT ;  /* 0x7fffff920300780c */ /* 0x000fe20003f06070 */
[----:B------:R-:W-:Y:S01]  /*5270*/  VIADD R3, R10, 0xffffffc0 ;  /* 0xffffffc00a037836 */ /* 0x000fe20000000000 */
[----:B------:R-:W-:Y:S02]  /*5280*/  SEL R145, RZ, 0x1fffe, P6 ;  /* 0x0001fffeff917807 */ /* 0x000fe40003000000 */
[----:B------:R-:W-:Y:S01]  /*5290*/  ISETP.GE.U32.AND P6, PT, R26, 0x7fffff91, PT ;  /* 0x7fffff911a00780c */ /* 0x000fe20003fc6070 */
[----:B------:R-:W-:Y:S01]  /*52a0*/  VIADD R26, R10, 0xffffffd3 ;  /* 0xffffffd30a1a7836 */ /* 0x000fe20000000000 */
[----:B------:R-:W-:Y:S01]  /*52b0*/  SEL R143, RZ, 0x7fff8, P5 ;  /* 0x0007fff8ff8f7807 */ /* 0x000fe20002800000 */
[----:B------:R-:W-:Y:S01]  /*52c0*/  IMAD.IADD R8, R8, 0x1, R19 ;  /* 0x0000000108087824 */ /* 0x000fe200078e0213 */
[----:B------:R-:W-:-:S02]  /*52d0*/  ISETP.GE.U32.AND P5, PT, R3, 0x7fffff81, PT ;  /* 0x7fffff810300780c */ /* 0x000fc40003fa6070 */
[----:B------:R-:W-:Y:S01]  /*52e0*/  SEL R147, RZ, 0x1fffe, P0 ;  /* 0x0001fffeff937807 */ /* 0x000fe20000000000 */
[----:B------:R-:W-:Y:S01]  /*52f0*/  IMAD.IADD R18, R18, 0x1, R59 ;  /* 0x0000000112127824 */ /* 0x000fe200078e023b */
[----:B------:R-:W-:Y:S02]  /*5300*/  ISETP.GE.U32.AND P0, PT, R26, 0x7fffff94, PT ;  /* 0x7fffff941a00780c */ /* 0x000fe40003f06070 */
[----:B------:R-:W-:Y:S02]  /*5310*/  SEL R26, RZ, 0x1, P5 ;  /* 0x00000001ff1a7807 */ /* 0x000fe40002800000 */
[----:B------:R-:W-:Y:S02]  /*5320*/  LOP3.LUT R8, R8, 0x3, RZ, 0xc0, !PT ;  /* 0x0000000308087812 */ /* 0x000fe400078ec0ff */
[----:B------:R-:W-:Y:S01]  /*5330*/  SEL R46, RZ, 0x1, P6 ;  /* 0x00000001ff2e7807 */ /* 0x000fe20003000000 */
[----:B------:R-:W-:Y:S01]  /*5340*/  IMAD.IADD R26, R26, 0x1, R71 ;  /* 0x000000011a1a7824 */ /* 0x000fe200078e0247 */
[----:B------:R-:W-:-:S02]  /*5350*/  LOP3.LUT R18, R18, 0x3, RZ, 0xc0, !PT ;  /* 0x0000000312127812 */ /* 0x000fc400078ec0ff */
[----:B------:R-:W-:Y:S02]  /*5360*/  ISETP.GE.U32.AND P6, PT, R48, 0x7fffff93, PT ;  /* 0x7fffff933000780c */ /* 0x000fe40003fc6070 */
[----:B------:R-:W-:Y:S01]  /*5370*/  IADD3 R8, PT, PT, R8, R4, R7 ;  /* 0x0000000408087210 */ /* 0x000fe20007ffe007 */
[----:B------:R-:W-:Y:S01]  /*5380*/  IMAD.IADD R40, R40, 0x1, R79 ;  /* 0x0000000128287824 */ /* 0x000fe200078e024f */
[----:B------:R-:W-:Y:S01]  /*5390*/  SHF.R.U32.HI R4, RZ, 0x3, R9 ;  /* 0x00000003ff047819 */ /* 0x000fe20000011609 */
[----:B------:R-:W-:Y:S01]  /*53a0*/  IMAD.IADD R46, R46, 0x1, R147 ;  /* 0x000000012e2e7824 */ /* 0x000fe200078e0293 */
[----:B------:R-:W-:Y:S01]  /*53b0*/  IADD3 R6, PT, PT, R18, R6, R5 ;  /* 0x0000000612067210 */ /* 0x000fe20007ffe005 */
[----:B------:R-:W-:Y:S01]  /*53c0*/  IMAD.IADD R22, R22, 0x1, R67 ;  /* 0x0000000116167824 */ /* 0x000fe200078e0243 */
[----:B------:R-:W-:Y:S01]  /*53d0*/  LOP3.LUT R26, R26, 0x3, RZ, 0xc0, !PT ;  /* 0x000000031a1a7812 */ /* 0x000fe200078ec0ff */
[----:B------:R-:W-:Y:S01]  /*53e0*/  IMAD R59, R52, 0x38, RZ ;  /* 0x00000038343b7824 */ /* 0x000fe200078e02ff */
[----:B------:R-:W-:-:S02]  /*53f0*/  SEL R5, RZ, 0x4, P6 ;  /* 0x00000004ff057807 */ /* 0x000fc40003000000 */
[----:B------:R-:W-:Y:S01]  /*5400*/  LOP3.LUT P6, RZ, R4, 0x1, RZ, 0xc0, !PT ;  /* 0x0000000104ff7812 */ /* 0x000fe200078cc0ff */
[----:B------:R-:W-:Y:S01]  /*5410*/  IMAD.IADD R44, R44, 0x1, R145 ;  /* 0x000000012c2c7824 */ /* 0x000fe200078e0291 */
[----:B------:R-:W-:Y:S02]  /*5420*/  LOP3.LUT R40, R40, 0x3, RZ, 0xc0, !PT ;  /* 0x0000000328287812 */ /* 0x000fe400078ec0ff */
[----:B------:R-:W-:Y:S02]  /*5430*/  SEL R18, RZ, 0x7fff8, P0 ;  /* 0x0007fff8ff127807 */ /* 0x000fe40000000000 */
[----:B------:R-:W-:Y:S02]  /*5440*/  LOP3.LUT R46, R46, 0x3, RZ, 0xc0, !PT ;  /* 0x000000032e2e7812 */ /* 0x000fe400078ec0ff */
[----:B------:R-:W-:Y:S02]  /*5450*/  LOP3.LUT R22, R22, 0x3, RZ, 0xc0, !PT ;  /* 0x0000000316167812 */ /* 0x000fe400078ec0ff */
[----:B------:R-:W-:-:S02]  /*5460*/  IADD3 R24, PT, PT, R26, R69, R24 ;  /* 0x000000451a187210 */ /* 0x000fc40007ffe018 */
[----:B------:R-:W-:Y:S01]  /*5470*/  IADD3 R4, P0, PT, R59, R30, RZ ;  /* 0x0000001e3b047210 */ /* 0x000fe20007f1e0ff */
[----:B------:R-:W-:Y:S01]  /*5480*/  IMAD.IADD R32, R32, 0x1, R75 ;  /* 0x0000000120207824 */ /* 0x000fe200078e024b */
[----:B------:R-:W-:Y:S02]  /*5490*/  IADD3 R34, PT, PT, R40, R77, R34 ;  /* 0x0000004d28227210 */ /* 0x000fe40007ffe022 */
[----:B------:R-:W-:Y:S02]  /*54a0*/  IADD3 R46, PT, PT, R46, R18, R5 ;  /* 0x000000122e2e7210 */ /* 0x000fe40007ffe005 */
[----:B------:R-:W-:Y:S02]  /*54b0*/  SHF.R.U32.HI R19, RZ, 0x2, R9 ;  /* 0x00000002ff137819 */ /* 0x000fe40000011609 */
[----:B------:R-:W-:Y:S02]  /*54c0*/  IADD3 R20, PT, PT, R22, R65, R20 ;  /* 0x0000004116147210 */ /* 0x000fe40007ffe014 */
[----:B------:R-:W-:-:S02]  /*54d0*/  LOP3.LUT R7, R24, 0xf, RZ, 0xc0, !PT ;  /* 0x0000000f18077812 */ /* 0x000fc400078ec0ff */
[----:B------:R-:W-:Y:S02]  /*54e0*/  PRMT R18, RZ, 0x7610, R18 ;  /* 0x00007610ff127816 */ /* 0x000fe40000000012 */
[----:B------:R-:W-:Y:S02]  /*54f0*/  LOP3.LUT R44, R44, 0x3, RZ, 0xc0, !PT ;  /* 0x000000032c2c7812 */ /* 0x000fe400078ec0ff */
[----:B------:R-:W-:Y:S01]  /*5500*/  LEA.HI.X.SX32 R5, R61, R31, 0x1, P0 ;  /* 0x0000001f3d057211 */ /* 0x000fe200000f0eff */
[----:B------:R-:W-:Y:S01]  /*5510*/  IMAD R61, R52, 0x3a, RZ ;  /* 0x0000003a343d7824 */ /* 0x000fe200078e02ff */
[----:B------:R-:W-:Y:S01]  /*5520*/  LOP3.LUT P0, RZ, R19, 0x1, RZ, 0xc0, !PT ;  /* 0x0000000113ff7812 */ /* 0x000fe2000780c0ff */
[----:B------:R-:W-:Y:S01]  /*5530*/  IMAD.SHL.U32 R65, R6, 0x100, RZ ;  /* 0x0000010006417824 */ /* 0x000fe200078e00ff */
[----:B------:R-:W-:Y:S01]  /*5540*/  LOP3.LUT R32, R32, 0x3, RZ, 0xc0, !PT ;  /* 0x0000000320207812 */ /* 0x000fe200078ec0ff */
[----:B------:R-:W-:Y:S01]  /*5550*/  IMAD.SHL.U32 R34, R34, 0x100, RZ ;  /* 0x0000010022227824 */ /* 0x000fe200078e00ff */
[----:B------:R-:W-:Y:S01]  /*5560*/  IADD3 R42, PT, PT, R44, R143, R42 ;  /* 0x0000008f2c2a7210 */ /* 0x000fe20007ffe02a */
[----:B------:R-:W-:Y:S01]  /*5570*/  IMAD R20, R20, 0x10, R7 ;  /* 0x0000001014147824 */ /* 0x000fe200078e0207 */
[----:B------:R-:W-:Y:S01]  /*5580*/  LOP3.LUT R69, R46, 0xf, RZ, 0xc0, !PT ;  /* 0x0000000f2e457812 */ /* 0x000fe200078ec0ff */
[----:B------:R1:W5:Y:S01]  /*5590*/  @P6 LDG.E.U16 R18, desc[UR22][R4.64] ;  /* 0x0000001604126981 */ /* 0x000362000c1e1500 */
[----:B------:R-:W-:Y:S01]  /*55a0*/  IMAD R7, R52, 0x1d, RZ ;  /* 0x0000001d34077824 */ /* 0x000fe200078e02ff */
[----:B------:R-:W-:-:S02]  /*55b0*/  IADD3 R6, P6, PT, R61, R30, RZ ;  /* 0x0000001e3d067210 */ /* 0x000fc40007fde0ff */
[----:B------:R-:W-:Y:S01]  /*55c0*/  IADD3 R28, PT, PT, R32, R73, R28 ;  /* 0x00000049201c7210 */ /* 0x000fe20007ffe01c */
[----:B------:R-:W-:Y:S01]  /*55d0*/  IMAD R42, R42, 0x10, R69 ;  /* 0x000000102a2a7824 */ /* 0x000fe200078e0245 */
[----:B------:R-:W-:Y:S02]  /*55e0*/  LOP3.LUT R65, R65, 0xf00, RZ, 0xe2, !PT ;  /* 0x00000f0041417812 */ /* 0x000fe400078ee2ff */
[----:B------:R-:W-:Y:S02]  /*55f0*/  LOP3.LUT R67, R34, 0xf00, RZ, 0xe2, !PT ;  /* 0x00000f0022437812 */ /* 0x000fe400078ee2ff */
[----:B------:R-:W-:Y:S01]  /*5600*/  PRMT R19, RZ, 0x7610, R19 ;  /* 0x00007610ff137816 */ /* 0x000fe20000000013 */
[----:B-1----:R-:W-:Y:S01]  /*5610*/  VIADD R5, R10, 0xfffffff2 ;  /* 0xfffffff20a057836 */ /* 0x002fe20000000000 */
[----:B------:R-:W-:Y:S01]  /*5620*/  LEA.HI.X.SX32 R7, R7, R31, 0x1, P6 ;  /* 0x0000001f07077211 */ /* 0x000fe200030f0eff */
[----:B------:R-:W-:Y:S01]  /*5630*/  IMAD R8, R8, 0x1000, R65 ;  /* 0x0000100008087824 */ /* 0x000fe200078e0241 */
[----:B------:R-:W-:Y:S01]  /*5640*/  IADD3 R4, P6, PT, R25, R30, RZ ;  /* 0x0000001e19047210 */ /* 0x000fe20007fde0ff */
[----:B------:R-:W-:Y:S01]  /*5650*/  IMAD R28, R28, 0x1000, R67 ;  /* 0x000010001c1c7824 */ /* 0x000fe200078e0243 */
[----:B------:R-:W-:Y:S01]  /*5660*/  LOP3.LUT R65, R20, 0xff, RZ, 0xc0, !PT ;  /* 0x000000ff14417812 */ /* 0x000fe200078ec0ff */
[----:B------:R1:W5:Y:S01]  /*5670*/  @P0 LDG.E.U16 R19, desc[UR22][R6.64] ;  /* 0x0000001606130981 */ /* 0x000362000c1e1500 */
[----:B------:R-:W-:-:S02]  /*5680*/  LOP3.LUT R67, R42, 0xff, RZ, 0xc0, !PT ;  /* 0x000000ff2a437812 */ /* 0x000fc400078ec0ff */
[----:B------:R-:W-:Y:S02]  /*5690*/  ISETP.GE.U32.AND P0, PT, R5, 0x7fffffb3, PT ;  /* 0x7fffffb30500780c */ /* 0x000fe40003f06070 */
[----:B------:R-:W-:Y:S01]  /*56a0*/  LEA.HI.X.SX32 R5, R210, R31, 0x1, P6 ;  /* 0x0000001fd2057211 */ /* 0x000fe200030f0eff */
[----:B------:R-:W-:Y:S02]  /*56b0*/  IMAD.IADD R8, R8, 0x1, R65 ;  /* 0x0000000108087824 */ /* 0x000fe400078e0241 */
[----:B------:R-:W-:Y:S02]  /*56c0*/  IMAD.IADD R67, R28, 0x1, R67 ;  /* 0x000000011c437824 */ /* 0x000fe400078e0243 */
[----:B-1----:R-:W-:Y:S01]  /*56d0*/  VIADD R7, R10, 0xfffffff7 ;  /* 0xfffffff70a077836 */ /* 0x002fe20000000000 */
[----:B------:R-:W-:Y:S01]  /*56e0*/  IADD3 R6, P6, PT, R55, R30, RZ ;  /* 0x0000001e37067210 */ /* 0x000fe20007fde0ff */
[----:B------:R1:W5:Y:S01]  /*56f0*/  @!P1 LDG.E.U16 R196, desc[UR22][R4.64] ;  /* 0x0000001604c49981 */ /* 0x000362000c1e1500 */
[----:B------:R-:W-:-:S02]  /*5700*/  PRMT R143, R8, 0x5410, R67 ;  /* 0x00005410088f7816 */ /* 0x000fc40000000043 */
[----:B------:R-:W-:Y:S02]  /*5710*/  ISETP.GE.U32.AND P1, PT, R7, 0x7fffffb8, PT ;  /* 0x7fffffb80700780c */ /* 0x000fe40003f26070 */
[-C--:B------:R-:W-:Y:S02]  /*5720*/  LEA.HI.X.SX32 R7, R222, R31.reuse, 0x1, P6 ;  /* 0x0000001fde077211 */ /* 0x080fe400030f0eff */
[-C--:B------:R-:W-:Y:S02]  /*5730*/  IADD3 R8, P6, PT, R57, R30.reuse, RZ ;  /* 0x0000001e39087210 */ /* 0x080fe40007fde0ff */
[----:B------:R-:W-:Y:S01]  /*5740*/  SHF.R.U32.HI R20, RZ, 0x1, R9 ;  /* 0x00000001ff147819 */ /* 0x000fe20000011609 */
[----:B------:R2:W5:Y:S01]  /*5750*/  @!P3 LDG.E.U16 R198, desc[UR22][R6.64] ;  /* 0x0000001606c6b981 */ /* 0x000562000c1e1500 */
[-C--:B------:R-:W-:Y:S02]  /*5760*/  LEA.HI.X.SX32 R9, R219, R31.reuse, 0x1, P6 ;  /* 0x0000001fdb097211 */ /* 0x080fe400030f0eff */
[C---:B-1----:R-:W-:Y:S01]  /*5770*/  LEA R4, P6, R52.reuse, R30, 0x4 ;  /* 0x0000001e34047211 */ /* 0x042fe200078c20ff */
[----:B------:R-:W-:Y:S01]  /*5780*/  IMAD R147, R52, 0x3c, RZ ;  /* 0x0000003c34937824 */ /* 0x000fe200078e02ff */
[----:B------:R-:W-:Y:S01]  /*5790*/  LOP3.LUT P3, RZ, R20, 0x1, RZ, 0xc0, !PT ;  /* 0x0000000114ff7812 */ /* 0x000fe2000786c0ff */
[----:B------:R-:W-:Y:S01]  /*57a0*/  IMAD R145, R52, 0x3e, RZ ;  /* 0x0000003e34917824 */ /* 0x000fe200078e02ff */
[----:B------:R-:W-:Y:S01]  /*57b0*/  LEA.HI.X.SX32 R5, R211, R31, 0x1, P6 ;  /* 0x0000001fd3057211 */ /* 0x000fe200030f0eff */
[----:B------:R-:W-:Y:S01]  /*57c0*/  VIADD R20, R10, 0xffffffff ;  /* 0xffffffff0a147836 */ /* 0x000fe20000000000 */
[----:B------:R1:W5:Y:S01]  /*57d0*/  @!P0 LDG.E.U16 R193, desc[UR22][R8.64] ;  /* 0x0000001608c18981 */ /* 0x000362000c1e1500 */
[----:B--2---:R-:W-:-:S02]  /*57e0*/  SHF.R.U64 R7, R143, 0x1f, RZ ;  /* 0x0000001f8f077819 */ /* 0x004fc400000012ff */
[-C--:B------:R-:W-:Y:S01]  /*57f0*/  IADD3 R6, P6, PT, R147, R30.reuse, RZ ;  /* 0x0000001e93067210 */ /* 0x080fe20007fde0ff */
[----:B------:R2:W5:Y:S01]  /*5800*/  @!P1 LDG.E.U16 R197, desc[UR22][R4.64] ;  /* 0x0000001604c59981 */ /* 0x000562000c1e1500 */
[----:B------:R-:W-:Y:S02]  /*5810*/  LOP3.LUT P1, RZ, R7, 0x1, RZ, 0xc0, !PT ;  /* 0x0000000107ff7812 */ /* 0x000fe4000782c0ff */
[----:B------:R-:W-:Y:S02]  /*5820*/  LEA.HI.X.SX32 R7, R21, R31, 0x1, P6 ;  /* 0x0000001f15077211 */ /* 0x000fe400030f0eff */
[----:B------:R-:W-:Y:S01]  /*5830*/  ISETP.GE.U32.AND P0, PT, R20, 0x7fffffc0, PT ;  /* 0x7fffffc01400780c */ /* 0x000fe20003f06070 */
[----:B-1----:R-:W-:Y:S01]  /*5840*/  IMAD R9, R52, 0x1f, RZ ;  /* 0x0000001f34097824 */ /* 0x002fe200078e02ff */
[----:B------:R-:W-:Y:S01]  /*5850*/  IADD3 R8, P6, PT, R145, R30, RZ ;  /* 0x0000001e91087210 */ /* 0x000fe20007fde0ff */
[----:B------:R1:W5:Y:S01]  /*5860*/  @P3 LDG.E.U16 R56, desc[UR22][R6.64] ;  /* 0x0000001606383981 */ /* 0x000362000c1e1500 */
[----:B------:R-:W-:-:S02]  /*5870*/  SHF.R.U64 R20, R143, 0x1e, RZ ;  /* 0x0000001e8f147819 */ /* 0x000fc400000012ff */
[----:B------:R-:W-:Y:S02]  /*5880*/  PRMT R57, RZ, 0x7610, R57 ;  /* 0x00007610ff397816 */ /* 0x000fe40000000039 */
[-C--:B------:R-:W-:Y:S01]  /*5890*/  LEA.HI.X.SX32 R9, R9, R31.reuse, 0x1, P6 ;  /* 0x0000001f09097211 */ /* 0x080fe200030f0eff */
[----:B--2---:R-:W-:Y:S01]  /*58a0*/  IMAD.SHL.U32 R5, R52, 0x20, RZ ;  /* 0x0000002034057824 */ /* 0x004fe200078e00ff */
[----:B------:R-:W-:Y:S01]  /*58b0*/  LOP3.LUT P3, RZ, R20, 0x1, RZ, 0xc0, !PT ;  /* 0x0000000114ff7812 */ /* 0x000fe2000786c0ff */
[C---:B------:R-:W-:Y:S01]  /*58c0*/  IMAD R21, R52.reuse, 0x42, RZ ;  /* 0x0000004234157824 */ /* 0x040fe200078e02ff */
[----:B------:R-:W-:Y:S01]  /*58d0*/  SHF.R.U64 R20, R143, 0x1d, RZ ;  /* 0x0000001d8f147819 */ /* 0x000fe200000012ff */
[----:B------:R2:W5:Y:S01]  /*58e0*/  @!P4 LDG.E.U16 R57, desc[UR22][R8.64] ;  /* 0x000000160839c981 */ /* 0x000562000c1e1500 */
[C---:B------:R-:W-:Y:S01]  /*58f0*/  LEA R4, P6, R52.reuse, R30, 0x6 ;  /* 0x0000001e34047211 */ /* 0x040fe200078c30ff */
[----:B-1----:R-:W-:Y:S01]  /*5900*/  IMAD R7, R52, 0x21, RZ ;  /* 0x0000002134077824 */ /* 0x002fe200078e02ff */
[----:B------:R-:W-:Y:S01]  /*5910*/  LOP3.LUT P4, RZ, R20, 0x1, RZ, 0xc0, !PT ;  /* 0x0000000114ff7812 */ /* 0x000fe2000788c0ff */
[----:B------:R-:W-:Y:S01]  /*5920*/  IMAD R25, R52, 0x44, RZ ;  /* 0x0000004434197824 */ /* 0x000fe200078e02ff */
[----:B------:R-:W-:-:S02]  /*5930*/  LEA.HI.X.SX32 R5, R5, R31, 0x1, P6 ;  /* 0x0000001f05057211 */ /* 0x000fc400030f0eff */
[----:B------:R-:W-:Y:S02]  /*5940*/  PRMT R20, RZ, 0x7610, R20 ;  /* 0x00007610ff147816 */ /* 0x000fe40000000014 */
[-C--:B------:R-:W-:Y:S02]  /*5950*/  IADD3 R6, P6, PT, R21, R30.reuse, RZ ;  /* 0x0000001e15067210 */ /* 0x080fe40007fde0ff */
[----:B------:R-:W-:Y:S02]  /*5960*/  SHF.R.U64 R22, R143, 0x1c, RZ ;  /* 0x0000001c8f167819 */ /* 0x000fe400000012ff */
[----:B------:R-:W-:Y:S01]  /*5970*/  PRMT R21, RZ, 0x7610, R21 ;  /* 0x00007610ff157816 */ /* 0x000fe20000000015 */
[----:B------:R1:W5:Y:S01]  /*5980*/  @P1 LDG.E.U16 R20, desc[UR22][R4.64] ;  /* 0x0000001604141981 */ /* 0x000362000c1e1500 */
[----:B------:R-:W-:Y:S01]  /*5990*/  LEA.HI.X.SX32 R7, R7, R31, 0x1, P6 ;  /* 0x0000001f07077211 */ /* 0x000fe200030f0eff */
[----:B--2---:R-:W-:Y:S01]  /*59a0*/  IMAD R9, R52, 0x46, RZ ;  /* 0x0000004634097824 */ /* 0x004fe200078e02ff */
[----:B------:R-:W-:-:S02]  /*59b0*/  IADD3 R24, P6, PT, R25, R30, RZ ;  /* 0x0000001e19187210 */ /* 0x000fc40007fde0ff */
[----:B------:R-:W-:Y:S01]  /*59c0*/  LOP3.LUT P1, RZ, R22, 0x1, RZ, 0xc0, !PT ;  /* 0x0000000116ff7812 */ /* 0x000fe2000782c0ff */
[----:B------:R2:W5:Y:S01]  /*59d0*/  @P3 LDG.E.U16 R21, desc[UR22][R6.64] ;  /* 0x0000001606153981 */ /* 0x000562000c1e1500 */
[----:B------:R-:W-:Y:S02]  /*59e0*/  SHF.R.U64 R8, R143, 0x1b, RZ ;  /* 0x0000001b8f087819 */ /* 0x000fe400000012ff */
[----:B------:R-:W-:Y:S01]  /*59f0*/  LEA.HI.X.SX32 R25, R23, R31, 0x1, P6 ;  /* 0x0000001f17197211 */ /* 0x000fe200030f0eff */
[----:B-1----:R-:W-:Y:S01]  /*5a00*/  IMAD R5, R52, 0x23, RZ ;  /* 0x0000002334057824 */ /* 0x002fe200078e02ff */
[----:B------:R-:W-:Y:S02]  /*5a10*/  LOP3.LUT P3, RZ, R8, 0x1, RZ, 0xc0, !PT ;  /* 0x0000000108ff7812 */ /* 0x000fe4000786c0ff */
[----:B------:R-:W-:Y:S01]  /*5a20*/  IADD3 R4, P6, PT, R9, R30, RZ ;  /* 0x0000001e09047210 */ /* 0x000fe20007fde0ff */
[----:B------:R-:W-:Y:S01]  /*5a30*/  IMAD R9, R52, 0x48, RZ ;  /* 0x0000004834097824 */ /* 0x000fe200078e02ff */
[----:B------:R-:W-:Y:S01]  /*5a40*/  SHF.R.U64 R8, R143, 0x1a, RZ ;  /* 0x0000001a8f087819 */ /* 0x000fe200000012ff */
[----:B------:R1:W5:Y:S01]  /*5a50*/  @P4 LDG.E.U16 R54, desc[UR22][R24.64] ;  /* 0x0000001618364981 */ /* 0x000362000c1e1500 */
[----:B------:R-:W-:-:S02]  /*5a60*/  PRMT R55, RZ, 0x7610, R55 ;  /* 0x00007610ff377816 */ /* 0x000fc40000000037 */
[-C--:B------:R-:W-:Y:S01]  /*5a70*/  LEA.HI.X.SX32 R5, R5, R31.reuse, 0x1, P6 ;  /* 0x0000001f05057211 */ /* 0x080fe200030f0eff */
[----:B------:R-:W-:Y:S01]  /*5a80*/  IMAD R23, R52, 0x4a, RZ ;  /* 0x0000004a34177824 */ /* 0x000fe200078e02ff */
[----:B------:R-:W-:Y:S02]  /*5a90*/  LOP3.LUT P4, RZ, R8, 0x1, RZ, 0xc0, !PT ;  /* 0x0000000108ff7812 */ /* 0x000fe4000788c0ff */
[-C--:B--2---:R-:W-:Y:S01]  /*5aa0*/  IADD3 R6, P6, PT, R9, R30.reuse, RZ ;  /* 0x0000001e09067210 */ /* 0x084fe20007fde0ff */
[----:B------:R2:W5:Y:S01]  /*5ab0*/  @P1 LDG.E.U16 R55, desc[UR22][R4.64] ;  /* 0x0000001604371981 */ /* 0x000562000c1e1500 */
[----:B------:R-:W-:Y:S01]  /*5ac0*/  SHF.R.U64 R8, R143, 0x19, RZ ;  /* 0x000000198f087819 */ /* 0x000fe200000012ff */
[----:B------:R-:W-:Y:S01]  /*5ad0*/  IMAD R9, R52, 0x25, RZ ;  /* 0x0000002534097824 */ /* 0x000fe200078e02ff */
[----:B------:R-:W-:Y:S02]  /*5ae0*/  LEA.HI.X.SX32 R7, R51, R31, 0x1, P6 ;  /* 0x0000001f33077211 */ /* 0x000fe400030f0eff */
[----:B------:R-:W-:Y:S01]  /*5af0*/  LOP3.LUT P1, RZ, R8, 0x1, RZ, 0xc0, !PT ;  /* 0x0000000108ff7812 */ /* 0x000fe2000782c0ff */
[----:B-1----:R-:W-:Y:S01]  /*5b00*/  IMAD R25, R52, 0x4c, RZ ;  /* 0x0000004c34197824 */ /* 0x002fe200078e02ff */
[----:B------:R-:W-:-:S02]  /*5b10*/  IADD3 R8, P6, PT, R23, R30, RZ ;  /* 0x0000001e17087210 */ /* 0x000fc40007fde0ff */
[----:B------:R-:W-:Y:S02]  /*5b20*/  PRMT R22, RZ, 0x7610, R22 ;  /* 0x00007610ff167816 */ /* 0x000fe40000000016 */
[----:B------:R-:W-:Y:S02]  /*5b30*/  PRMT R23, RZ, 0x7610, R23 ;  /* 0x00007610ff177816 */ /* 0x000fe40000000017 */
[----:B------:R-:W-:Y:S02]  /*5b40*/  SHF.R.U64 R24, R143, 0x18, RZ ;  /* 0x000000188f187819 */ /* 0x000fe400000012ff */
[----:B------:R-:W-:Y:S01]  /*5b50*/  LEA.HI.X.SX32 R9, R9, R31, 0x1, P6 ;  /* 0x0000001f09097211 */ /* 0x000fe200030f0eff */
[----:B------:R1:W5:Y:S01]  /*5b60*/  @P3 LDG.E.U16 R22, desc[UR22][R6.64] ;  /* 0x0000001606163981 */ /* 0x000362000c1e1500 */
[----:B--2---:R-:W-:Y:S02]  /*5b70*/  SHF.R.U64 R5, R143, 0x17, RZ ;  /* 0x000000178f057819 */ /* 0x004fe400000012ff */
[----:B------:R-:W-:Y:S01]  /*5b80*/  IADD3 R4, P6, PT, R25, R30, RZ ;  /* 0x0000001e19047210 */ /* 0x000fe20007fde0ff */
[----:B------:R-:W-:Y:S01]  /*5b90*/  IMAD R25, R52, 0x4e, RZ ;  /* 0x0000004e34197824 */ /* 0x000fe200078e02ff */
[----:B------:R-:W-:Y:S01]  /*5ba0*/  LOP3.LUT P3, RZ, R24, 0x1, RZ, 0xc0, !PT ;  /* 0x0000000118ff7812 */ /* 0x000fe2000786c0ff */
[----:B------:R2:W5:Y:S01]  /*5bb0*/  @P4 LDG.E.U16 R23, desc[UR22][R8.64] ;  /* 0x0000001608174981 */ /* 0x000562000c1e1500 */
[----:B------:R-:W-:-:S02]  /*5bc0*/  LOP3.LUT P4, RZ, R5, 0x1, RZ, 0xc0, !PT ;  /* 0x0000000105ff7812 */ /* 0x000fc4000788c0ff */
[-C--:B------:R-:W-:Y:S01]  /*5bd0*/  LEA.HI.X.SX32 R5, R49, R31.reuse, 0x1, P6 ;  /* 0x0000001f31057211 */ /* 0x080fe200030f0eff */
[C---:B-1----:R-:W-:Y:S01]  /*5be0*/  IMAD R7, R52.reuse, 0x27, RZ ;  /* 0x0000002734077824 */ /* 0x042fe200078e02ff */
[----:B------:R-:W-:Y:S02]  /*5bf0*/  IADD3 R6, P6, PT, R25, R30, RZ ;  /* 0x0000001e19067210 */ /* 0x000fe40007fde0ff */
[----:B------:R-:W-:Y:S01]  /*5c00*/  PRMT R51, RZ, 0x7610, R51 ;  /* 0x00007610ff337816 */ /* 0x000fe20000000033 */
[----:B------:R1:W5:Y:S01]  /*5c10*/  @P1 LDG.E.U16 R50, desc[UR22][R4.64] ;  /* 0x0000001604321981 */ /* 0x000362000c1e1500 */
[C---:B--2---:R-:W-:Y:S01]  /*5c20*/  IMAD R9, R52.reuse, 0x50, RZ ;  /* 0x0000005034097824 */ /* 0x044fe200078e02ff */
[----:B------:R-:W-:Y:S02]  /*5c30*/  SHF.R.U64 R24, R143, 0x16, RZ ;  /* 0x000000168f187819 */ /* 0x000fe400000012ff */
[----:B------:R-:W-:Y:S01]  /*5c40*/  LEA.HI.X.SX32 R7, R7, R31, 0x1, P6 ;  /* 0x0000001f07077211 */ /* 0x000fe200030f0eff */
[----:B------:R-:W-:Y:S01]  /*5c50*/  IMAD R25, R52, 0x52, RZ ;  /* 0x0000005234197824 */ /* 0x000fe200078e02ff */
[----:B------:R-:W-:-:S02]  /*5c60*/  SHF.R.U64 R8, R143, 0x15, RZ ;  /* 0x000000158f087819 */ /* 0x000fc400000012ff */
[-C--:B------:R-:W-:Y:S01]  /*5c70*/  IADD3 R26, P6, PT, R9, R30.reuse, RZ ;  /* 0x0000001e091a7210 */ /* 0x080fe20007fde0ff */
[----:B------:R2:W5:Y:S01]  /*5c80*/  @P3 LDG.E.U16 R51, desc[UR22][R6.64] ;  /* 0x0000001606333981 */ /* 0x000562000c1e1500 */
[----:B------:R-:W-:Y:S02]  /*5c90*/  LOP3.LUT P1, RZ, R24, 0x1, RZ, 0xc0, !PT ;  /* 0x0000000118ff7812 */ /* 0x000fe4000782c0ff */
[----:B------:R-:W-:Y:S01]  /*5ca0*/  PRMT R49, RZ, 0x7610, R49 ;  /* 0x00007610ff317816 */ /* 0x000fe20000000031 */
[----:B-1----:R-:W-:Y:S01]  /*5cb0*/  IMAD R5, R52, 0x29, RZ ;  /* 0x0000002934057824 */ /* 0x002fe200078e02ff */
[----:B------:R-:W-:Y:S02]  /*5cc0*/  LOP3.LUT P3, RZ, R8, 0x1, RZ, 0xc0, !PT ;  /* 0x0000000108ff7812 */ /* 0x000fe4000786c0ff */
[----:B------:R-:W-:Y:S02]  /*5cd0*/  LEA.HI.X.SX32 R27, R27, R31, 0x1, P6 ;  /* 0x0000001f1b1b7211 */ /* 0x000fe400030f0eff */
[----:B------:R-:W-:Y:S01]  /*5ce0*/  IADD3 R8, P6, PT, R25, R30, RZ ;  /* 0x0000001e19087210 */ /* 0x000fe20007fde0ff */
[----:B------:R-:W-:Y:S01]  /*5cf0*/  IMAD R25, R52, 0x54, RZ ;  /* 0x0000005434197824 */ /* 0x000fe200078e02ff */
[----:B------:R-:W-:Y:S01]  /*5d00*/  SHF.R.U64 R4, R143, 0x14, RZ ;  /* 0x000000148f047819 */ /* 0x000fe200000012ff */
[----:B------:R1:W5:Y:S01]  /*5d10*/  @P4 LDG.E.U16 R49, desc[UR22][R26.64] ;  /* 0x000000161a314981 */ /* 0x000362000c1e1500 */
[----:B------:R-:W-:-:S02]  /*5d20*/  PRMT R24, RZ, 0x7610, R24 ;  /* 0x00007610ff187816 */ /* 0x000fc40000000018 */
[-C--:B------:R-:W-:Y:S02]  /*5d30*/  LEA.HI.X.SX32 R9, R5, R31.reuse, 0x1, P6 ;  /* 0x0000001f05097211 */ /* 0x080fe400030f0eff */
[----:B------:R-:W-:Y:S02]  /*5d40*/  LOP3.LUT P4, RZ, R4, 0x1, RZ, 0xc0, !PT ;  /* 0x0000000104ff7812 */ /* 0x000fe4000788c0ff */
[----:B------:R-:W-:Y:S01]  /*5d50*/  IADD3 R4, P6, PT, R25, R30, RZ ;  /* 0x0000001e19047210 */ /* 0x000fe20007fde0ff */
[C---:B------:R-:W-:Y:S01]  /*5d60*/  IMAD R25, R52.reuse, 0x56, RZ ;  /* 0x0000005634197824 */ /* 0x040fe200078e02ff */
[----:B--2---:R-:W-:Y:S01]  /*5d70*/  SHF.R.U64 R6, R143, 0x13, RZ ;  /* 0x000000138f067819 */ /* 0x004fe200000012ff */
[----:B------:R2:W5:Y:S01]  /*5d80*/  @P1 LDG.E.U16 R24, desc[UR22][R8.64] ;  /* 0x0000001608181981 */ /* 0x000562000c1e1500 */
[----:B------:R-:W-:Y:S01]  /*5d90*/  LEA.HI.X.SX32 R5, R47, R31, 0x1, P6 ;  /* 0x0000001f2f057211 */ /* 0x000fe200030f0eff */
[----:B------:R-:W-:Y:S01]  /*5da0*/  IMAD R7, R52, 0x2b, RZ ;  /* 0x0000002b34077824 */ /* 0x000fe200078e02ff */
[----:B------:R-:W-:-:S02]  /*5db0*/  LOP3.LUT P1, RZ, R6, 0x1, RZ, 0xc0, !PT ;  /* 0x0000000106ff7812 */ /* 0x000fc4000782c0ff */
[-C--:B------:R-:W-:Y:S01]  /*5dc0*/  IADD3 R6, P6, PT, R25, R30.reuse, RZ ;  /* 0x0000001e19067210 */ /* 0x080fe20007fde0ff */
[C---:B-1----:R-:W-:Y:S01]  /*5dd0*/  IMAD R27, R52.reuse, 0x58, RZ ;  /* 0x00000058341b7824 */ /* 0x042fe200078e02ff */
[----:B------:R-:W-:Y:S02]  /*5de0*/  PRMT R48, RZ, 0x7610, R48 ;  /* 0x00007610ff307816 */ /* 0x000fe40000000030 */
[----:B------:R-:W-:Y:S02]  /*5df0*/  PRMT R25, RZ, 0x7610, R25 ;  /* 0x00007610ff197816 */ /* 0x000fe40000000019 */
[----:B------:R-:W-:Y:S02]  /*5e00*/  LEA.HI.X.SX32 R7, R7, R31, 0x1, P6 ;  /* 0x0000001f07077211 */ /* 0x000fe400030f0eff */
[C---:B------:R-:W-:Y:S01]  /*5e10*/  SHF.R.U64 R26, R143.reuse, 0x12, RZ ;  /* 0x000000128f1a7819 */ /* 0x040fe200000012ff */
[----:B------:R1:W5:Y:S01]  /*5e20*/  @P3 LDG.E.U16 R48, desc[UR22][R4.64] ;  /* 0x0000001604303981 */ /* 0x000362000c1e1500 */
[----:B--2---:R-:W-:Y:S01]  /*5e30*/  SHF.R.U64 R9, R143, 0x11, RZ ;  /* 0x000000118f097819 */ /* 0x004fe200000012ff */
[----:B------:R-:W-:Y:S01]  /*5e40*/  IMAD R47, R52, 0x5a, RZ ;  /* 0x0000005a342f7824 */ /* 0x000fe200078e02ff */
[----:B------:R-:W-:Y:S01]  /*5e50*/  IADD3 R8, P6, PT, R27, R30, RZ ;  /* 0x0000001e1b087210 */ /* 0x000fe20007fde0ff */
[----:B------:R2:W5:Y:S01]  /*5e60*/  @P4 LDG.E.U16 R25, desc[UR22][R6.64] ;  /* 0x0000001606194981 */ /* 0x000562000c1e1500 */
[----:B------:R-:W-:-:S02]  /*5e70*/  LOP3.LUT P3, RZ, R26, 0x1, RZ, 0xc0, !PT ;  /* 0x000000011aff7812 */ /* 0x000fc4000786c0ff */
[----:B------:R-:W-:Y:S02]  /*5e80*/  LOP3.LUT P4, RZ, R9, 0x1, RZ, 0xc0, !PT ;  /* 0x0000000109ff7812 */ /* 0x000fe4000788c0ff */
[----:B------:R-:W-:Y:S01]  /*5e90*/  PRMT R26, RZ, 0x7610, R26 ;  /* 0x00007610ff1a7816 */ /* 0x000fe2000000001a */
[C---:B-1----:R-:W-:Y:S01]  /*5ea0*/  IMAD R5, R52.reuse, 0x2d, RZ ;  /* 0x0000002d34057824 */ /* 0x042fe200078e02ff */
[----:B------:R-:W-:Y:S01]  /*5eb0*/  LEA.HI.X.SX32 R9, R43, R31, 0x1, P6 ;  /* 0x0000001f2b097211 */ /* 0x000fe200030f0eff */
[----:B------:R-:W-:Y:S01]  /*5ec0*/  IMAD R43, R52, 0x5c, RZ ;  /* 0x0000005c342b7824 */ /* 0x000fe200078e02ff */
[----:B------:R-:W-:Y:S02]  /*5ed0*/  IADD3 R4, P6, PT, R47, R30, RZ ;  /* 0x0000001e2f047210 */ /* 0x000fe40007fde0ff */
[----:B------:R-:W-:Y:S01]  /*5ee0*/  PRMT R47, RZ, 0x7610, R47 ;  /* 0x00007610ff2f7816 */ /* 0x000fe2000000002f */
[----:B------:R1:W5:Y:S01]  /*5ef0*/  @P1 LDG.E.U16 R26, desc[UR22][R8.64] ;  /* 0x00000016081a1981 */ /* 0x000362000c1e1500 */
[----:B------:R-:W-:-:S02]  /*5f00*/  SHF.R.U64 R27, R143, 0x10, RZ ;  /* 0x000000108f1b7819 */ /* 0x000fc400000012ff */
[-C--:B--2---:R-:W-:Y:S01]  /*5f10*/  IADD3 R6, P1, PT, R43, R30.reuse, RZ ;  /* 0x0000001e2b067210 */ /* 0x084fe20007f3e0ff */
[C---:B------:R-:W-:Y:S01]  /*5f20*/  IMAD R43, R52.reuse, 0x5e, RZ ;  /* 0x0000005e342b7824 */ /* 0x040fe200078e02ff */
[-C--:B------:R-:W-:Y:S02]  /*5f30*/  LEA.HI.X.SX32 R5, R5, R31.reuse, 0x1, P6 ;  /* 0x0000001f05057211 */ /* 0x080fe400030f0eff */
[----:B------:R-:W-:Y:S01]  /*5f40*/  LOP3.LUT P6, RZ, R27, 0x1, RZ, 0xc0, !PT ;  /* 0x000000011bff7812 */ /* 0x000fe200078cc0ff */
[C---:B------:R-:W-:Y:S01]  /*5f50*/  IMAD R75, R52.reuse, 0x62, RZ ;  /* 0x00000062344b7824 */ /* 0x040fe200078e02ff */
[----:B------:R-:W-:Y:S01]  /*5f60*/  SHF.R.U64 R27, R143, 0xf, RZ ;  /* 0x0000000f8f1b7819 */ /* 0x000fe200000012ff */
[----:B------:R2:W5:Y:S01]  /*5f70*/  @P3 LDG.E.U16 R47, desc[UR22][R4.64] ;  /* 0x00000016042f3981 */ /* 0x000562000c1e1500 */
[----:B-1----:R-:W-:Y:S01]  /*5f80*/  IMAD R9, R52, 0x2f, RZ ;  /* 0x0000002f34097824 */ /* 0x002fe200078e02ff */
[----:B------:R-:W-:Y:S02]  /*5f90*/  IADD3 R42, P3, PT, R43, R30, RZ ;  /* 0x0000001e2b2a7210 */ /* 0x000fe40007f7e0ff */
[----:B------:R-:W-:-:S02]  /*5fa0*/  LEA.HI.X.SX32 R7, R41, R31, 0x1, P1 ;  /* 0x0000001f29077211 */ /* 0x000fc400008f0eff */
[----:B------:R-:W-:Y:S01]  /*5fb0*/  PRMT R46, RZ, 0x7610, R46 ;  /* 0x00007610ff2e7816 */ /* 0x000fe2000000002e */
[C---:B------:R-:W-:Y:S01]  /*5fc0*/  IMAD R79, R52.reuse, 0x60, RZ ;  /* 0x00000060344f7824 */ /* 0x040fe200078e02ff */
[----:B------:R-:W-:Y:S01]  /*5fd0*/  LOP3.LUT P1, RZ, R27, 0x1, RZ, 0xc0, !PT ;  /* 0x000000011bff7812 */ /* 0x000fe2000782c0ff */
[C---:B------:R-:W-:Y:S01]  /*5fe0*/  IMAD R27, R52.reuse, 0x31, RZ ;  /* 0x00000031341b7824 */ /* 0x040fe200078e02ff */
[-C--:B------:R-:W-:Y:S01]  /*5ff0*/  LEA.HI.X.SX32 R43, R9, R31.reuse, 0x1, P3 ;  /* 0x0000001f092b7211 */ /* 0x080fe200018f0eff */
[C---:B------:R-:W-:Y:S01]  /*6000*/  IMAD R67, R52.reuse, 0x66, RZ ;  /* 0x0000006634437824 */ /* 0x040fe200078e02ff */
[-C--:B------:R-:W-:Y:S01]  /*6010*/  IADD3 R74, P3, PT, R75, R30.reuse, RZ ;  /* 0x0000001e4b4a7210 */ /* 0x080fe20007f7e0ff */
[----:B------:R1:W5:Y:S01]  /*6020*/  @P4 LDG.E.U16 R46, desc[UR22][R6.64] ;  /* 0x00000016062e4981 */ /* 0x000362000c1e1500 */
[C---:B------:R-:W-:Y:S01]  /*6030*/  IMAD R77, R52.reuse, 0x64, RZ ;  /* 0x00000064344d7824 */ /* 0x040fe200078e02ff */
[-C--:B------:R-:W-:Y:S01]  /*6040*/  IADD3 R78, P4, PT, R79, R30.reuse, RZ ;  /* 0x0000001e4f4e7210 */ /* 0x080fe20007f9e0ff */
[C---:B------:R-:W-:Y:S01]  /*6050*/  IMAD R41, R52.reuse, 0x33, RZ ;  /* 0x0000003334297824 */ /* 0x040fe200078e02ff */
[-C--:B------:R-:W-:Y:S01]  /*6060*/  LEA.HI.X.SX32 R75, R27, R31.reuse, 0x1, P3 ;  /* 0x0000001f1b4b7211 */ /* 0x080fe200018f0eff */
[C---:B------:R-:W-:Y:S01]  /*6070*/  IMAD R69, R52.reuse, 0x6a, RZ ;  /* 0x0000006a34457824 */ /* 0x040fe200078e02ff */
[-C--:B------:R-:W-:Y:S01]  /*6080*/  IADD3 R32, P3, PT, R67, R30.reuse, RZ ;  /* 0x0000001e43207210 */ /* 0x080fe20007f7e0ff */
[C---:B------:R-:W-:Y:S01]  /*6090*/  IMAD R73, R52.reuse, 0x68, RZ ;  /* 0x0000006834497824 */ /* 0x040fe200078e02ff */
[----:B------:R-:W-:Y:S01]  /*60a0*/  LEA.HI.X.SX32 R79, R33, R31, 0x1, P4 ;  /* 0x0000001f214f7211 */ /* 0x000fe200020f0eff */
[----:B--2---:R-:W-:Y:S01]  /*60b0*/  IMAD R5, R52, 0x35, RZ ;  /* 0x0000003534057824 */ /* 0x004fe200078e02ff */
[----:B------:R-:W-:-:S02]  /*60c0*/  IADD3 R76, P4, PT, R77, R30, RZ ;  /* 0x0000001e4d4c7210 */ /* 0x000fc40007f9e0ff */
[-C--:B------:R-:W-:Y:S02]  /*60d0*/  LEA.HI.X.SX32 R33, R41, R31.reuse, 0x1, P3 ;  /* 0x0000001f29217211 */ /* 0x080fe400018f0eff */
[-C--:B------:R-:W-:Y:S01]  /*60e0*/  IADD3 R40, P3, PT, R69, R30.reuse, RZ ;  /* 0x0000001e45287210 */ /* 0x080fe20007f7e0ff */
[C---:B------:R-:W-:Y:S01]  /*60f0*/  IMAD R71, R52.reuse, 0x6c, RZ ;  /* 0x0000006c34477824 */ /* 0x040fe200078e02ff */
[-C--:B------:R-:W-:Y:S01]  /*6100*/  LEA.HI.X.SX32 R77, R29, R31.reuse, 0x1, P4 ;  /* 0x0000001f1d4d7211 */ /* 0x080fe200020f0eff */
[C---:B-1----:R-:W-:Y:S01]  /*6110*/  IMAD R7, R52.reuse, 0x37, RZ ;  /* 0x0000003734077824 */ /* 0x042fe200078e02ff */
[-C--:B------:R-:W-:Y:S02]  /*6120*/  IADD3 R72, P4, PT, R73, R30.reuse, RZ ;  /* 0x0000001e49487210 */ /* 0x080fe40007f9e0ff */
[-C--:B------:R-:W-:Y:S02]  /*6130*/  LEA.HI.X.SX32 R41, R5, R31.reuse, 0x1, P3 ;  /* 0x0000001f05297211 */ /* 0x080fe400018f0eff */
[----:B------:R-:W-:Y:S01]  /*6140*/  IADD3 R34, P3, PT, R151, R30, RZ ;  /* 0x0000001e97227210 */ /* 0x000fe20007f7e0ff */
[----:B------:R-:W-:Y:S01]  /*6150*/  IMAD R65, R52, 0x39, RZ ;  /* 0x0000003934417824 */ /* 0x000fe200078e02ff */
[----:B------:R-:W-:-:S02]  /*6160*/  LEA.HI.X.SX32 R73, R35, R31, 0x1, P4 ;  /* 0x0000001f23497211 */ /* 0x000fc400020f0eff */
[-C--:B------:R-:W-:Y:S02]  /*6170*/  IADD3 R70, P4, PT, R71, R30.reuse, RZ ;  /* 0x0000001e47467210 */ /* 0x080fe40007f9e0ff */
[-C--:B------:R-:W-:Y:S02]  /*6180*/  LEA.HI.X.SX32 R35, R7, R31.reuse, 0x1, P3 ;  /* 0x0000001f07237211 */ /* 0x080fe400018f0eff */
[-C--:B------:R-:W-:Y:S02]  /*6190*/  IADD3 R68, P3, PT, R155, R30.reuse, RZ ;  /* 0x0000001e9b447210 */ /* 0x080fe40007f7e0ff */
[-C--:B------:R-:W-:Y:S01]  /*61a0*/  LEA.HI.X.SX32 R71, R45, R31.reuse, 0x1, P4 ;  /* 0x0000001f2d477211 */ /* 0x080fe200020f0eff */
[----:B------:R-:W-:Y:S01]  /*61b0*/  IMAD R29, R52, 0x7a, RZ ;  /* 0x0000007a341d7824 */ /* 0x000fe200078e02ff */
[----:B------:R-:W-:Y:S02]  /*61c0*/  IADD3 R58, P4, PT, R153, R30, RZ ;  /* 0x0000001e993a7210 */ /* 0x000fe40007f9e0ff */
[----:B------:R-:W-:-:S02]  /*61d0*/  LEA.HI.X.SX32 R69, R65, R31, 0x1, P3 ;  /* 0x0000001f41457211 */ /* 0x000fc400018f0eff */
[-C--:B------:R-:W-:Y:S01]  /*61e0*/  IADD3 R64, P3, PT, R159, R30.reuse, RZ ;  /* 0x0000001e9f407210 */ /* 0x080fe20007f7e0ff */
[C---:B------:R-:W-:Y:S01]  /*61f0*/  IMAD R9, R52.reuse, 0x3d, RZ ;  /* 0x0000003d34097824 */ /* 0x040fe200078e02ff */
[-C--:B------:R-:W-:Y:S01]  /*6200*/  LEA.HI.X.SX32 R59, R59, R31.reuse, 0x1, P4 ;  /* 0x0000001f3b3b7211 */ /* 0x080fe200020f0eff */
[C---:B------:R-:W-:Y:S01]  /*6210*/  IMAD R7, R52.reuse, 0x7e, RZ ;  /* 0x0000007e34077824 */ /* 0x040fe200078e02ff */
[-C--:B------:R-:W-:Y:S02]  /*6220*/  IADD3 R66, P4, PT, R157, R30.reuse, RZ ;  /* 0x0000001e9d427210 */ /* 0x080fe40007f9e0ff */
[-C--:B------:R-:W-:Y:S02]  /*6230*/  LEA.HI.X.SX32 R65, R149, R31.reuse, 0x1, P3 ;  /* 0x0000001f95417211 */ /* 0x080fe400018f0eff */
[----:B------:R-:W-:Y:S01]  /*6240*/  IADD3 R4, P3, PT, R29, R30, RZ ;  /* 0x0000001e1d047210 */ /* 0x000fe20007f7e0ff */
[----:B------:R-:W-:Y:S01]  /*6250*/  IMAD R27, R52, 0x3f, RZ ;  /* 0x0000003f341b7824 */ /* 0x000fe200078e02ff */
[----:B------:R-:W-:-:S02]  /*6260*/  LEA.HI.X.SX32 R67, R61, R31, 0x1, P4 ;  /* 0x0000001f3d437211 */ /* 0x000fc400020f0eff */
[-C--:B------:R-:W-:Y:S02]  /*6270*/  IADD3 R60, P4, PT, R161, R30.reuse, RZ ;  /* 0x0000001ea13c7210 */ /* 0x080fe40007f9e0ff */
[-C--:B------:R-:W-:Y:S02]  /*6280*/  LEA.HI.X.SX32 R5, R9, R31.reuse, 0x1, P3 ;  /* 0x0000001f09057211 */ /* 0x080fe400018f0eff */
[----:B------:R-:W-:Y:S02]  /*6290*/  IADD3 R8, P3, PT, R7, R30, RZ ;  /* 0x0000001e07087210 */ /* 0x000fe40007f7e0ff */
[----:B------:R-:W-:Y:S02]  /*62a0*/  SHF.R.U64 R28, R143, 0xd, RZ ;  /* 0x0000000d8f1c7819 */ /* 0x000fe400000012ff */
[----:B------:R-:W-:Y:S02]  /*62b0*/  LEA.HI.X.SX32 R61, R147, R31, 0x1, P4 ;  /* 0x0000001f933d7211 */ /* 0x000fe400020f0eff */
[----:B------:R-:W-:-:S02]  /*62c0*/  PRMT R204, RZ, 0x7610, R204 ;  /* 0x00007610ffcc7816 */ /* 0x000fc400000000cc */
[----:B------:R-:W-:Y:S02]  /*62d0*/  IADD3 R6, P4, PT, R163, R30, RZ ;  /* 0x0000001ea3067210 */ /* 0x000fe40007f9e0ff */
[-C--:B------:R-:W-:Y:S02]  /*62e0*/  LEA.HI.X.SX32 R9, R27, R31.reuse, 0x1, P3 ;  /* 0x0000001f1b097211 */ /* 0x080fe400018f0eff */
[C---:B------:R-:W-:Y:S01]  /*62f0*/  SHF.R.U64 R44, R143.reuse, 0xe, RZ ;  /* 0x0000000e8f2c7819 */ /* 0x040fe200000012ff */
[----:B------:R1:W5:Y:S01]  /*6300*/  @!P0 LDG.E.U16 R204, desc[UR22][R30.64] ;  /* 0x000000161ecc8981 */ /* 0x000362000c1e1500 */
[----:B------:R-:W-:Y:S02]  /*6310*/  LOP3.LUT P3, RZ, R28, 0x1, RZ, 0xc0, !PT ;  /* 0x000000011cff7812 */ /* 0x000fe4000786c0ff */
[----:B------:R-:W-:Y:S02]  /*6320*/  SHF.R.U64 R28, R143, 0xc, RZ ;  /* 0x0000000c8f1c7819 */ /* 0x000fe400000012ff */
[----:B------:R-:W-:-:S02]  /*6330*/  LEA.HI.X.SX32 R7, R145, R31, 0x1, P4 ;  /* 0x0000001f91077211 */ /* 0x000fc400020f0eff */
[----:B------:R-:W-:Y:S02]  /*6340*/  PRMT R27, RZ, 0x7610, R27 ;  /* 0x00007610ff1b7816 */ /* 0x000fe4000000001b */
[----:B------:R-:W-:Y:S02]  /*6350*/  LOP3.LUT P4, RZ, R44, 0x1, RZ, 0xc0, !PT ;  /* 0x000000012cff7812 */ /* 0x000fe4000788c0ff */
[----:B------:R-:W-:Y:S02]  /*6360*/  LOP3.LUT P0, RZ, R28, 0x1, RZ, 0xc0, !PT ;  /* 0x000000011cff7812 */ /* 0x000fe4000780c0ff */
[C---:B------:R-:W-:Y:S01]  /*6370*/  SHF.R.U64 R28, R143.reuse, 0xb, RZ ;  /* 0x0000000b8f1c7819 */ /* 0x040fe200000012ff */
[----:B------:R2:W5:Y:S01]  /*6380*/  @P6 LDG.E.U16 R27, desc[UR22][R42.64] ;  /* 0x000000162a1b6981 */ /* 0x000562000c1e1500 */
[----:B------:R-:W-:Y:S02]  /*6390*/  PRMT R45, RZ, 0x7610, R45 ;  /* 0x00007610ff2d7816 */ /* 0x000fe4000000002d */
[----:B------:R-:W-:-:S02]  /*63a0*/  SHF.R.U64 R29, R143, 0xa, RZ ;  /* 0x0000000a8f1d7819 */ /* 0x000fc400000012ff */
[----:B------:R-:W-:Y:S02]  /*63b0*/  LOP3.LUT P6, RZ, R28, 0x1, RZ, 0xc0, !PT ;  /* 0x000000011cff7812 */ /* 0x000fe400078cc0ff */
[----:B------:R-:W-:Y:S01]  /*63c0*/  PRMT R28, RZ, 0x7610, R28 ;  /* 0x00007610ff1c7816 */ /* 0x000fe2000000001c */
[----:B------:R-:W5:Y:S01]  /*63d0*/  @P1 LDG.E.U16 R45, desc[UR22][R78.64] ;  /* 0x000000164e2d1981 */ /* 0x000f62000c1e1500 */
[----:B------:R-:W-:Y:S02]  /*63e0*/  LOP3.LUT P1, RZ, R29, 0x1, RZ, 0xc0, !PT ;  /* 0x000000011dff7812 */ /* 0x000fe4000782c0ff */
[C---:B------:R-:W-:Y:S02]  /*63f0*/  SHF.R.U64 R29, R143.reuse, 0x9, RZ ;  /* 0x000000098f1d7819 */ /* 0x040fe400000012ff */
[----:B------:R-:W-:Y:S01]  /*6400*/  PRMT R44, RZ, 0x7610, R44 ;  /* 0x00007610ff2c7816 */ /* 0x000fe2000000002c */
[----:B------:R-:W5:Y:S01]  /*6410*/  @P4 LDG.E.U16 R28, desc[UR22][R74.64] ;  /* 0x000000164a1c4981 */ /* 0x000f62000c1e1500 */
[----:B-1----:R-:W-:-:S02]  /*6420*/  SHF.R.U64 R30, R143, 0x8, RZ ;  /* 0x000000088f1e7819 */ /* 0x002fc400000012ff */
[----:B------:R-:W-:Y:S02]  /*6430*/  LOP3.LUT P4, RZ, R29, 0x1, RZ, 0xc0, !PT ;  /* 0x000000011dff7812 */ /* 0x000fe4000788c0ff */
[----:B------:R-:W-:Y:S01]  /*6440*/  PRMT R29, RZ, 0x7610, R29 ;  /* 0x00007610ff1d7816 */ /* 0x000fe2000000001d */
[----:B------:R-:W5:Y:S01]  /*6450*/  @P3 LDG.E.U16 R44, desc[UR22][R76.64] ;  /* 0x000000164c2c3981 */ /* 0x000f62000c1e1500 */
[----:B------:R-:W-:Y:S02]  /*6460*/  LOP3.LUT P3, RZ, R30, 0x1, RZ, 0xc0, !PT ;  /* 0x000000011eff7812 */ /* 0x000fe4000786c0ff */
[C---:B------:R-:W-:Y:S02]  /*6470*/  SHF.R.U64 R30, R143.reuse, 0x7, RZ ;  /* 0x000000078f1e7819 */ /* 0x040fe400000012ff */
[----:B--2---:R-:W-:Y:S01]  /*6480*/  PRMT R43, RZ, 0x7610, R43 ;  /* 0x00007610ff2b7816 */ /* 0x004fe2000000002b */
[----:B------:R1:W5:Y:S01]  /*6490*/  @P0 LDG.E.U16 R29, desc[UR22][R32.64] ;  /* 0x00000016201d0981 */ /* 0x000362000c1e1500 */
[----:B------:R-:W-:-:S02]  /*64a0*/  SHF.R.U64 R31, R143, 0x6, RZ ;  /* 0x000000068f1f7819 */ /* 0x000fc400000012ff */
[----:B------:R-:W-:Y:S02]  /*64b0*/  LOP3.LUT P0, RZ, R30, 0x1, RZ, 0xc0, !PT ;  /* 0x000000011eff7812 */ /* 0x000fe4000780c0ff */
[----:B------:R-:W-:Y:S01]  /*64c0*/  PRMT R30, RZ, 0x7610, R30 ;  /* 0x00007610ff1e7816 */ /* 0x000fe2000000001e */
[----:B------:R2:W5:Y:S01]  /*64d0*/  @P6 LDG.E.U16 R43, desc[UR22][R72.64] ;  /* 0x00000016482b6981 */ /* 0x000562000c1e1500 */
[----:B------:R-:W-:Y:S02]  /*64e0*/  LOP3.LUT P6, RZ, R31, 0x1, RZ, 0xc0, !PT ;  /* 0x000000011fff7812 */ /* 0x000fe400078cc0ff */
[----:B------:R-:W-:Y:S02]  /*64f0*/  SHF.R.U64 R31, R143, 0x5, RZ ;  /* 0x000000058f1f7819 */ /* 0x000fe400000012ff */
[----:B------:R-:W-:Y:S01]  /*6500*/  PRMT R42, RZ, 0x7610, R42 ;  /* 0x00007610ff2a7816 */ /* 0x000fe2000000002a */
[----:B------:R-:W5:Y:S01]  /*6510*/  @P1 LDG.E.U16 R30, desc[UR22][R40.64] ;  /* 0x00000016281e1981 */ /* 0x000f62000c1e1500 */
[----:B-1----:R-:W-:-:S02]  /*6520*/  PRMT R32, RZ, 0x7610, R32 ;  /* 0x00007610ff207816 */ /* 0x002fc40000000020 */
[----:B------:R-:W-:Y:S02]  /*6530*/  LOP3.LUT P1, RZ, R31, 0x1, RZ, 0xc0, !PT ;  /* 0x000000011fff7812 */ /* 0x000fe4000782c0ff */
[C---:B------:R-:W-:Y:S01]  /*6540*/  SHF.R.U64 R74, R143.reuse, 0x4, RZ ;  /* 0x000000048f4a7819 */ /* 0x040fe200000012ff */
[----:B------:R1:W5:Y:S01]  /*6550*/  @P4 LDG.E.U16 R42, desc[UR22][R70.64] ;  /* 0x00000016462a4981 */ /* 0x000362000c1e1500 */
[----:B------:R-:W-:Y:S02]  /*6560*/  PRMT R31, RZ, 0x7610, R31 ;  /* 0x00007610ff1f7816 */ /* 0x000fe4000000001f */
[C---:B------:R-:W-:Y:S01]  /*6570*/  SHF.R.U64 R33, R143.reuse, 0x2, RZ ;  /* 0x000000028f217819 */ /* 0x040fe200000012ff */
[----:B------:R3:W5:Y:S01]  /*6580*/  @P0 LDG.E.U16 R32, desc[UR22][R58.64] ;  /* 0x000000163a200981 */ /* 0x000762000c1e1500 */
[----:B------:R-:W-:Y:S02]  /*6590*/  LOP3.LUT P4, RZ, R74, 0x1, RZ, 0xc0, !PT ;  /* 0x000000014aff7812 */ /* 0x000fe4000788c0ff */
[----:B--2---:R-:W-:Y:S01]  /*65a0*/  SHF.R.U64 R72, R143, 0x3, RZ ;  /* 0x000000038f487819 */ /* 0x004fe200000012ff */
[----:B------:R2:W5:Y:S01]  /*65b0*/  @P3 LDG.E.U16 R31, desc[UR22][R34.64] ;  /* 0x00000016221f3981 */ /* 0x000562000c1e1500 */
[----:B------:R-:W-:-:S02]  /*65c0*/  LOP3.LUT R218, R39, 0x3f, RZ, 0xc0, !PT ;  /* 0x0000003f27da7812 */ /* 0x000fc400078ec0ff */
[----:B------:R-:W-:Y:S02]  /*65d0*/  LOP3.LUT P0, RZ, R33, 0x1, RZ, 0xc0, !PT ;  /* 0x0000000121ff7812 */ /* 0x000fe4000780c0ff */
[----:B------:R-:W-:Y:S01]  /*65e0*/  PRMT R33, RZ, 0x7610, R33 ;  /* 0x00007610ff217816 */ /* 0x000fe20000000021 */
[----:B-1----:R-:W-:Y:S01]  /*65f0*/  IMAD R70, R218, R53, RZ ;  /* 0x00000035da467224 */ /* 0x002fe200078e02ff */
[----:B------:R-:W-:Y:S02]  /*6600*/  LOP3.LUT P3, RZ, R72, 0x1, RZ, 0xc0, !PT ;  /* 0x0000000148ff7812 */ /* 0x000fe4000786c0ff */
[----:B------:R-:W-:Y:S01]  /*6610*/  PRMT R40, RZ, 0x7610, R40 ;  /* 0x00007610ff287816 */ /* 0x000fe20000000028 */
[----:B0-----:R-:W-:Y:S01]  /*6620*/  IMAD R115, R115, UR4, RZ ;  /* 0x0000000473737c24 */ /* 0x001fe2000f8e02ff */
[----:B------:R-:W5:Y:S01]  /*6630*/  @P1 LDG.E.U16 R33, desc[UR22][R66.64] ;  /* 0x0000001642211981 */ /* 0x000f62000c1e1500 */
[C---:B---3--:R-:W-:Y:S02]  /*6640*/  LEA R59, P1, R70.reuse, UR14, 0x1 ;  /* 0x0000000e463b7c11 */ /* 0x048fe4000f8208ff */
[----:B--2---:R-:W-:Y:S01]  /*6650*/  PRMT R34, RZ, 0x7610, R34 ;  /* 0x00007610ff227816 */ /* 0x004fe20000000022 */
[----:B------:R-:W5:Y:S01]  /*6660*/  @P4 LDG.E.U16 R40, desc[UR22][R64.64] ;  /* 0x0000001640284981 */ /* 0x000f62000c1e1500 */
[----:B------:R-:W-:Y:S01]  /*6670*/  IMAD R187, R133, UR4, RZ ;  /* 0x0000000485bb7c24 */ /* 0x000fe2000f8e02ff */
[----:B------:R-:W-:Y:S01]  /*6680*/  LEA.HI.X.SX32 R58, R70, UR15, 0x1, P1 ;  /* 0x0000000f463a7c11 */ /* 0x000fe200088f0eff */
[----:B------:R-:W-:Y:S01]  /*6690*/  IMAD R181, R117, UR4, RZ ;  /* 0x0000000475b57c24 */ /* 0x000fe2000f8e02ff */
[-C--:B------:R-:W-:Y:S01]  /*66a0*/  LEA R184, P4, R115, R59.reuse, 0x1 ;  /* 0x0000003b73b87211 */ /* 0x080fe200078808ff */
[----:B------:R-:W-:Y:S01]  /*66b0*/  IMAD R139, R139, UR4, RZ ;  /* 0x000000048b8b7c24 */ /* 0x000fe2000f8e02ff */
[----:B------:R-:W5:Y:S01]  /*66c0*/  @P3 LDG.E.U16 R34, desc[UR22][R60.64] ;  /* 0x000000163c223981 */ /* 0x000f62000c1e1500 */
[----:B------:R-:W-:Y:S01]  /*66d0*/  IMAD R116, R116, UR4, RZ ;  /* 0x0000000474747c24 */ /* 0x000fe2000f8e02ff */
[-C--:B------:R-:W-:Y:S01]  /*66e0*/  LEA R186, P1, R187, R59.reuse, 0x1 ;  /* 0x0000003bbbba7211 */ /* 0x080fe200078208ff */
[----:B------:R-:W-:Y:S01]  /*66f0*/  IMAD R118, R118, UR4, RZ ;  /* 0x0000000476767c24 */ /* 0x000fe2000f8e02ff */
[----:B------:R-:W-:Y:S01]  /*6700*/  LEA R180, P3, R181, R59, 0x1 ;  /* 0x0000003bb5b47211 */ /* 0x000fe200078608ff */
[----:B------:R-:W-:Y:S01]  /*6710*/  IMAD R130, R130, UR4, RZ ;  /* 0x0000000482827c24 */ /* 0x000fe2000f8e02ff */
[----:B------:R-:W-:-:S02]  /*6720*/  LEA.HI.X.SX32 R185, R115, R58, 0x1, P4 ;  /* 0x0000003a73b97211 */ /* 0x000fc400020f0eff */
[-C--:B------:R-:W-:Y:S01]  /*6730*/  LEA R178, P4, R139, R59.reuse, 0x1 ;  /* 0x0000003b8bb27211 */ /* 0x080fe200078808ff */
[----:B------:R-:W-:Y:S01]  /*6740*/  IMAD R125, R125, UR4, RZ ;  /* 0x000000047d7d7c24 */ /* 0x000fe2000f8e02ff */
[-C--:B------:R-:W-:Y:S01]  /*6750*/  LEA.HI.X.SX32 R187, R187, R58.reuse, 0x1, P1 ;  /* 0x0000003abbbb7211 */ /* 0x080fe200008f0eff */
[----:B------:R-:W-:Y:S01]  /*6760*/  IMAD R119, R119, UR4, RZ ;  /* 0x0000000477777c24 */ /* 0x000fe2000f8e02ff */
[-C--:B------:R-:W-:Y:S01]  /*6770*/  LEA.HI.X.SX32 R181, R181, R58.reuse, 0x1, P3 ;  /* 0x0000003ab5b57211 */ /* 0x080fe200018f0eff */
[----:B------:R-:W-:Y:S01]  /*6780*/  IMAD R120, R120, UR4, RZ ;  /* 0x0000000478787c24 */ /* 0x000fe2000f8e02ff */
[-C--:B------:R-:W-:Y:S02]  /*6790*/  LEA R182, P1, R116, R59.reuse, 0x1 ;  /* 0x0000003b74b67211 */ /* 0x080fe400078208ff */
[----:B------:R-:W-:Y:S02]  /*67a0*/  LEA R174, P3, R118, R59, 0x1 ;  /* 0x0000003b76ae7211 */ /* 0x000fe400078608ff */
        /* <DEDUP_REMOVED lines=37> */
[-C--:B------:R-:W-:Y:S02]  /*6a00*/  LEA R148, P4, R149, R59.reuse, 0x1 ;  /* 0x0000003b95947211 */ /* 0x080fe400078808ff */
[----:B------:R-:W-:Y:S01]  /*6a10*/  PRMT R41, RZ, 0x7610, R41 ;  /* 0x00007610ff297816 */ /* 0x000fe20000000029 */
[----:B------:R-:W-:Y:S01]  /*6a20*/  IMAD R147, R142, UR4, RZ ;  /* 0x000000048e937c24 */ /* 0x000fe2000f8e02ff */
[-C--:B------:R-:W-:Y:S01]  /*6a30*/  LEA.HI.X.SX32 R158, R132, R58.reuse, 0x1, P1 ;  /* 0x0000003a849e7211 */ /* 0x080fe200008f0eff */
[----:B------:R-:W-:Y:S01]  /*6a40*/  IMAD R135, R135, UR4, RZ ;  /* 0x0000000487877c24 */ /* 0x000fe2000f8e02ff */
[----:B------:R-:W-:Y:S01]  /*6a50*/  LEA.HI.X.SX32 R151, R128, R58, 0x1, P3 ;  /* 0x0000003a80977211 */ /* 0x000fe200018f0eff */
[----:B------:R-:W-:Y:S01]  /*6a60*/  IMAD R77, R138, UR4, RZ ;  /* 0x000000048a4d7c24 */ /* 0x000fe2000f8e02ff */
[----:B------:R-:W-:Y:S01]  /*6a70*/  SHF.R.U64 R143, R143, 0x1, RZ ;  /* 0x000000018f8f7819 */ /* 0x000fe200000012ff */
[----:B------:R0:W5:Y:S01]  /*6a80*/  @P6 LDG.E.U16 R41, desc[UR22][R68.64] ;  /* 0x0000001644296981 */ /* 0x000162000c1e1500 */
[----:B------:R-:W-:-:S02]  /*6a90*/  LEA R152, P1, R126, R59, 0x1 ;  /* 0x0000003b7e987211 */ /* 0x000fc400078208ff */
[-C--:B------:R-:W-:Y:S02]  /*6aa0*/  LEA R144, P3, R141, R59.reuse, 0x1 ;  /* 0x0000003b8d907211 */ /* 0x080fe400078608ff */
[-C--:B------:R-:W-:Y:S02]  /*6ab0*/  LEA.HI.X.SX32 R149, R149, R58.reuse, 0x1, P4 ;  /* 0x0000003a95957211 */ /* 0x080fe400020f0eff */
[-C--:B------:R-:W-:Y:S01]  /*6ac0*/  LEA R142, P4, R131, R59.reuse, 0x1 ;  /* 0x0000003b838e7211 */ /* 0x080fe200078808ff */
[----:B------:R-:W-:Y:S01]  /*6ad0*/  IMAD R134, R134, UR4, RZ ;  /* 0x0000000486867c24 */ /* 0x000fe2000f8e02ff */
[----:B------:R-:W-:Y:S01]  /*6ae0*/  LOP3.LUT P6, RZ, R143, 0x1, RZ, 0xc0, !PT ;  /* 0x000000018fff7812 */ /* 0x000fe200078cc0ff */
[----:B------:R-:W-:Y:S01]  /*6af0*/  IMAD R78, R136, UR4, RZ ;  /* 0x00000004884e7c24 */ /* 0x000fe2000f8e02ff */
[-C--:B------:R-:W-:Y:S01]  /*6b00*/  LEA.HI.X.SX32 R153, R126, R58.reuse, 0x1, P1 ;  /* 0x0000003a7e997211 */ /* 0x080fe200008f0eff */
[----:B------:R-:W-:Y:S01]  /*6b10*/  IMAD R133, R137, UR4, RZ ;  /* 0x0000000489857c24 */ /* 0x000fe2000f8e02ff */
[----:B------:R-:W-:Y:S01]  /*6b20*/  LEA.HI.X.SX32 R145, R141, R58, 0x1, P3 ;  /* 0x0000003a8d917211 */ /* 0x000fe200018f0eff */
[----:B------:R-:W-:Y:S01]  /*6b30*/  IMAD R114, R114, UR4, RZ ;  /* 0x0000000472727c24 */ /* 0x000fe2000f8e02ff */
[----:B------:R-:W-:-:S02]  /*6b40*/  LEA R146, P1, R147, R59, 0x1 ;  /* 0x0000003b93927211 */ /* 0x000fc400078208ff */
[-C--:B------:R-:W-:Y:S02]  /*6b50*/  LEA R138, P3, R135, R59.reuse, 0x1 ;  /* 0x0000003b878a7211 */ /* 0x080fe400078608ff */
[-C--:B------:R-:W-:Y:S02]  /*6b60*/  LEA.HI.X.SX32 R143, R131, R58.reuse, 0x1, P4 ;  /* 0x0000003a838f7211 */ /* 0x080fe400020f0eff */
[-C--:B------:R-:W-:Y:S01]  /*6b70*/  LEA R136, P4, R77, R59.reuse, 0x1 ;  /* 0x0000003b4d887211 */ /* 0x080fe200078808ff */
[----:B------:R-:W-:Y:S01]  /*6b80*/  IMAD R112, R112, UR4, RZ ;  /* 0x0000000470707c24 */ /* 0x000fe2000f8e02ff */
[-C--:B------:R-:W-:Y:S02]  /*6b90*/  LEA.HI.X.SX32 R147, R147, R58.reuse, 0x1, P1 ;  /* 0x0000003a93937211 */ /* 0x080fe400008f0eff */
[----:B------:R-:W-:Y:S01]  /*6ba0*/  LEA.HI.X.SX32 R139, R135, R58, 0x1, P3 ;  /* 0x0000003a878b7211 */ /* 0x000fe200018f0eff */
[----:B------:R-:W-:Y:S01]  /*6bb0*/  IMAD R111, R111, UR4, RZ ;  /* 0x000000046f6f7c24 */ /* 0x000fe2000f8e02ff */
[----:B------:R-:W-:-:S02]  /*6bc0*/  LEA R140, P1, R134, R59, 0x1 ;  /* 0x0000003b868c7211 */ /* 0x000fc400078208ff */
[-C--:B------:R-:W-:Y:S02]  /*6bd0*/  LEA R132, P3, R133, R59.reuse, 0x1 ;  /* 0x0000003b85847211 */ /* 0x080fe400078608ff */
[-C--:B------:R-:W-:Y:S02]  /*6be0*/  LEA.HI.X.SX32 R137, R77, R58.reuse, 0x1, P4 ;  /* 0x0000003a4d897211 */ /* 0x080fe400020f0eff */
[-C--:B------:R-:W-:Y:S01]  /*6bf0*/  LEA R130, P4, R114, R59.reuse, 0x1 ;  /* 0x0000003b72827211 */ /* 0x080fe200078808ff */
        /* <DEDUP_REMOVED lines=32> */
[-C--:B------:R-:W-:Y:S01]  /*6e00*/  LEA R116, P1, R117, R59.reuse, 0x1 ;  /* 0x0000003b75747211 */ /* 0x080fe200078208ff */
[----:B------:R-:W-:Y:S01]  /*6e10*/  IMAD R101, R99, UR4, RZ ;  /* 0x0000000463657c24 */ /* 0x000fe2000f8e02ff */
[----:B------:R-:W-:-:S02]  /*6e20*/  LEA R108, P3, R109, R59, 0x1 ;  /* 0x0000003b6d6c7211 */ /* 0x000fc400078608ff */
[-C--:B------:R-:W-:Y:S02]  /*6e30*/  LEA.HI.X.SX32 R113, R113, R58.reuse, 0x1, P4 ;  /* 0x0000003a71717211 */ /* 0x080fe400020f0eff */
[-C--:B------:R-:W-:Y:S01]  /*6e40*/  LEA R106, P4, R107, R59.reuse, 0x1 ;  /* 0x0000003b6b6a7211 */ /* 0x080fe200078808ff */
[----:B------:R-:W-:Y:S01]  /*6e50*/  IMAD R97, R97, UR4, RZ ;  /* 0x0000000461617c24 */ /* 0x000fe2000f8e02ff */
[-C--:B------:R-:W-:Y:S02]  /*6e60*/  LEA.HI.X.SX32 R117, R117, R58.reuse, 0x1, P1 ;  /* 0x0000003a75757211 */ /* 0x080fe400008f0eff */
[----:B------:R-:W-:Y:S01]  /*6e70*/  LEA.HI.X.SX32 R109, R109, R58, 0x1, P3 ;  /* 0x0000003a6d6d7211 */ /* 0x000fe200018f0eff */
[----:B------:R-:W-:Y:S01]  /*6e80*/  IMAD R75, R96, UR4, RZ ;  /* 0x00000004604b7c24 */ /* 0x000fe2000f8e02ff */
[-C--:B------:R-:W-:Y:S02]  /*6e90*/  LEA R110, P1, R104, R59.reuse, 0x1 ;  /* 0x0000003b686e7211 */ /* 0x080fe400078208ff */
[----:B------:R-:W-:-:S02]  /*6ea0*/  LEA R102, P3, R103, R59, 0x1 ;  /* 0x0000003b67667211 */ /* 0x000fc400078608ff */
[-C--:B------:R-:W-:Y:S02]  /*6eb0*/  LEA.HI.X.SX32 R107, R107, R58.reuse, 0x1, P4 ;  /* 0x0000003a6b6b7211 */ /* 0x080fe400020f0eff */
[-C--:B------:R-:W-:Y:S01]  /*6ec0*/  LEA R100, P4, R101, R59.reuse, 0x1 ;  /* 0x0000003b65647211 */ /* 0x080fe200078808ff */
[----:B------:R-:W-:Y:S01]  /*6ed0*/  IMAD R99, R98, UR4, RZ ;  /* 0x0000000462637c24 */ /* 0x000fe2000f8e02ff */
[-C--:B------:R-:W-:Y:S01]  /*6ee0*/  LEA.HI.X.SX32 R111, R104, R58.reuse, 0x1, P1 ;  /* 0x0000003a686f7211 */ /* 0x080fe200008f0eff */
[----:B------:R-:W-:Y:S01]  /*6ef0*/  IMAD R71, R94, UR4, RZ ;  /* 0x000000045e477c24 */ /* 0x000fe2000f8e02ff */
[----:B------:R-:W-:Y:S01]  /*6f00*/  LEA.HI.X.SX32 R103, R103, R58, 0x1, P3 ;  /* 0x0000003a67677211 */ /* 0x000fe200018f0eff */
[----:B0-----:R-:W-:Y:S01]  /*6f10*/  IMAD R68, R93, UR4, RZ ;  /* 0x000000045d447c24 */ /* 0x001fe2000f8e02ff */
        /* <DEDUP_REMOVED lines=15> */
[-C--:B------:R-:W-:Y:S01]  /*7010*/  LEA.HI.X.SX32 R99, R99, R58.reuse, 0x1, P1 ;  /* 0x0000003a63637211 */ /* 0x080fe200008f0eff */
[----:B------:R-:W-:Y:S01]  /*7020*/  IMAD R61, R89, UR4, RZ ;  /* 0x00000004593d7c24 */ /* 0x000fe2000f8e02ff */
[-C--:B------:R-:W-:Y:S01]  /*7030*/  LEA.HI.X.SX32 R91, R71, R58.reuse, 0x1, P3 ;  /* 0x0000003a475b7211 */ /* 0x080fe200018f0eff */
        /* <DEDUP_REMOVED lines=17> */
[-C--:B------:R-:W-:Y:S02]  /*7150*/  LEA.HI.X.SX32 R87, R67, R58.reuse, 0x1, P1 ;  /* 0x0000003a43577211 */ /* 0x080fe400008f0eff */
        /* <DEDUP_REMOVED lines=8> */
[-C--:B------:R-:W-:Y:S02]  /*71e0*/  LEA.HI.X.SX32 R72, R72, R58.reuse, 0x1, P3 ;  /* 0x0000003a48487211 */ /* 0x080fe400018f0eff */
[-C--:B------:R-:W-:Y:S02]  /*71f0*/  LEA R75, P1, R74, R59.reuse, 0x1 ;  /* 0x0000003b4a4b7211 */ /* 0x080fe400078208ff */
[----:B------:R-:W-:Y:S02]  /*7200*/  LEA R68, P3, R69, R59, 0x1 ;  /* 0x0000003b45447211 */ /* 0x000fe400078608ff */
[----:B------:R-:W-:-:S02]  /*7210*/  LEA.HI.X.SX32 R70, R70, R58, 0x1, P4 ;  /* 0x0000003a46467211 */ /* 0x000fc400020f0eff */
[-C--:B------:R-:W-:Y:S02]  /*7220*/  LEA R67, P4, R66, R59.reuse, 0x1 ;  /* 0x0000003b42437211 */ /* 0x080fe400078808ff */
[-C--:B------:R-:W-:Y:S02]  /*7230*/  LEA.HI.X.SX32 R74, R74, R58.reuse, 0x1, P1 ;  /* 0x0000003a4a4a7211 */ /* 0x080fe400008f0eff */
[-C--:B------:R-:W-:Y:S02]  /*7240*/  LEA.HI.X.SX32 R69, R69, R58.reuse, 0x1, P3 ;  /* 0x0000003a45457211 */ /* 0x080fe400018f0eff */
[-C--:B------:R-:W-:Y:S02]  /*7250*/  LEA R61, P1, R60, R59.reuse, 0x1 ;  /* 0x0000003b3c3d7211 */ /* 0x080fe400078208ff */
[----:B------:R-:W-:Y:S02]  /*7260*/  LEA R64, P3, R37, R59, 0x1 ;  /* 0x0000003b25407211 */ /* 0x000fe400078608ff */
[----:B------:R-:W-:-:S02]  /*7270*/  LEA.HI.X.SX32 R66, R66, R58, 0x1, P4 ;  /* 0x0000003a42427211 */ /* 0x000fc400020f0eff */
[----:B------:R-:W-:Y:S02]  /*7280*/  LEA R59, P4, R208, R59, 0x1 ;  /* 0x0000003bd03b7211 */ /* 0x000fe400078808ff */
[-C--:B------:R-:W-:Y:S02]  /*7290*/  LEA.HI.X.SX32 R60, R60, R58.reuse, 0x1, P1 ;  /* 0x0000003a3c3c7211 */ /* 0x080fe400008f0eff */
[-C--:B------:R-:W-:Y:S02]  /*72a0*/  LEA.HI.X.SX32 R65, R37, R58.reuse, 0x1, P3 ;  /* 0x0000003a25417211 */ /* 0x080fe400018f0eff */
[----:B------:R-:W-:Y:S02]  /*72b0*/  LEA.HI.X.SX32 R58, R208, R58, 0x1, P4 ;  /* 0x0000003ad03a7211 */ /* 0x000fe400020f0eff */
[----:B------:R-:W-:Y:S02]  /*72c0*/  PRMT R35, RZ, 0x7610, R35 ;  /* 0x00007610ff237816 */ /* 0x000fe40000000023 */
[----:B------:R-:W-:-:S02]  /*72d0*/  PRMT R37, RZ, 0x7610, R37 ;  /* 0x00007610ff257816 */ /* 0x000fc40000000025 */
[----:B------:R-:W-:Y:S02]  /*72e0*/  PRMT R208, RZ, 0x7610, R208 ;  /* 0x00007610ffd07816 */ /* 0x000fe400000000d0 */
[----:B------:R0:W5:Y:S04]  /*72f0*/  @P0 LDG.E.U16 R35, desc[UR22][R4.64] ;  /* 0x0000001604230981 */ /* 0x000168000c1e1500 */
[----:B------:R0:W5:Y:S04]  /*7300*/  @P6 LDG.E.U16 R37, desc[UR22][R6.64] ;  /* 0x0000001606256981 */ /* 0x000168000c1e1500 */
[----:B------:R0:W5:Y:S04]  /*7310*/  @!P5 LDG.E.U16 R208, desc[UR22][R8.64] ;  /* 0x0000001608d0d981 */ /* 0x000168000c1e1500 */
[----:B------:R0:W-:Y:S04]  /*7320*/  STL [R1+0x3c], R215 ;  /* 0x00003cd701007387 */ /* 0x0001e80000100800 */
[----:B------:R0:W-:Y:S04]  /*7330*/  STL [R1+0xc], R223 ;  /* 0x00000cdf01007387 */ /* 0x0001e80000100800 */
[----:B------:R0:W-:Y:S04]  /*7340*/  STL [R1+0x38], R216 ;  /* 0x000038d801007387 */ /* 0x0001e80000100800 */
[----:B------:R0:W-:Y:S01]  /*7350*/  STL [R1+0x8], R220 ;  /* 0x000008dc01007387 */ /* 0x0001e20000100800 */
[----:B------:R-:W-:-:S03]  /*7360*/  VIADD R209, R10, 0x3f ;  /* 0x0000003f0ad17836 */ /* 0x000fc60000000000 */
[----:B------:R0:W-:Y:S04]  /*7370*/  STL [R1+0x10], R214 ;  /* 0x000010d601007387 */ /* 0x0001e80000100800 */
[----:B------:R0:W-:Y:S04]  /*7380*/  STL [R1+0x40], R212 ;  /* 0x000040d401007387 */ /* 0x0001e80000100800 */
[----:B------:R0:W-:Y:S04]  /*7390*/  STL [R1+0x4], R217 ;  /* 0x000004d901007387 */ /* 0x0001e80000100800 */
[----:B------:R0:W-:Y:S04]  /*73a0*/  STL [R1+0x34], R213 ;  /* 0x000034d501007387 */ /* 0x0001e80000100800 */
[----:B------:R0:W-:Y:S04]  /*73b0*/  STL [R1+0x2c], R210 ;  /* 0x00002cd201007387 */ /* 0x0001e80000100800 */
[----:B------:R0:W-:Y:S04]  /*73c0*/  STL [R1+0x28], R222 ;  /* 0x000028de01007387 */ /* 0x0001e80000100800 */
[----:B------:R0:W-:Y:S04]  /*73d0*/  STL [R1+0x24], R219 ;  /* 0x000024db01007387 */ /* 0x0001e80000100800 */
[----:B------:R0:W-:Y:S04]  /*73e0*/  STL [R1+0x30], R211 ;  /* 0x000030d301007387 */ /* 0x0001e80000100800 */
[----:B------:R0:W-:Y:S01]  /*73f0*/  STL [R1+0x74], R209 ;  /* 0x000074d101007387 */ /* 0x0001e20000100800 */
[----:B------:R-:W-:Y:S01]  /*7400*/  ISETP.GT.AND P1, PT, R209, 0x3f, PT ;  /* 0x0000003fd100780c */ /* 0x000fe20003f24270 */
[----:B------:R-:W-:-:S04]  /*7410*/  @!UP1 UIADD3 UR4, UPT, UPT, -UR6, 0x100000, URZ ;  /* 0x0010000006049890 */ /* 0x000fc8000fffe1ff */
[----:B------:R-:W-:Y:S02]  /*7420*/  @!UP1 USHF.L.U32 UR5, UR4, 0xb, URZ ;  /* 0x0000000b04059899 */ /* 0x000fe400080006ff */
[----:B------:R-:W-:Y:S01]  /*7430*/  @!UP1 USHF.L.U32 UR4, UR4, 0x1, URZ ;  /* 0x0000000104049899 */ /* 0x000fe200080006ff */
[----:B------:R-:W-:Y:S01]  /*7440*/  VOTEU.ALL UP1, P2 ;  /* 0x0000000000ff7886 */ /* 0x000fe20001020000 */
[----:B------:R-:W-:-:S10]  /*7450*/  ISETP.LT.AND P3, PT, R218, R10, P1 ;  /* 0x0000000ada00720c */ /* 0x000fd40000f61270 */
[----:B------:R0:W1:Y:S02]  /*7460*/  @!UP1 SYNCS.EXCH.64 URZ, [UR9+0x8008], UR4 ;  /* 0x0080080409ff95b2 */ /* 0x0000640008000100 */
[----:B0-----:R-:W-:Y:S05]  /*7470*/  @!P1 BRA `(.L_x_6) ;  /* 0x0000000000849947 */ /* 0x001fea0003800000 */
[----:B-----5:R-:W-:Y:S02]  /*7480*/  PRMT R14, R14, 0x5410, R15 ;  /* 0x000054100e0e7816 */ /* 0x020fe4000000000f */
[----:B------:R-:W-:Y:S02]  /*7490*/  PRMT R16, R16, 0x5410, R17 ;  /* 0x0000541010107816 */ /* 0x000fe40000000011 */
[----:B------:R-:W-:Y:S02]  /*74a0*/  PRMT R18, R18, 0x5410, R19 ;  /* 0x0000541012127816 */ /* 0x000fe40000000013 */
[----:B------:R-:W-:Y:S02]  /*74b0*/  PRMT R20, R20, 0x5410, R21 ;  /* 0x0000541014147816 */ /* 0x000fe40000000015 */
[----:B------:R-:W-:Y:S02]  /*74c0*/  PRMT R22, R22, 0x5410, R23 ;  /* 0x0000541016167816 */ /* 0x000fe40000000017 */
[----:B------:R-:W-:-:S02]  /*74d0*/  PRMT R34, R34, 0x5410, R35 ;  /* 0x0000541022227816 */ /* 0x000fc40000000023 */
[----:B------:R-:W-:Y:S02]  /*74e0*/  PRMT R4, R204, 0x5410, R205 ;  /* 0x00005410cc047816 */ /* 0x000fe400000000cd */
        /* <DEDUP_REMOVED lines=24> */
[----:B------:R-:W-:-:S04]  /*7670*/  PRMT R35, R37, 0x5410, R208 ;  /* 0x0000541025237816 */ /* 0x000fc800000000d0 */
[----:B------:R0:W-:Y:S03]  /*7680*/  STTM.x32 tmem[UR10+0x80], R4 ;  /* 0x00008004000079ed */ /* 0x0001e600082c000a */
.L_x_6:
[----:B------:R-:W2:Y:S01]  /*7690*/  FENCE.VIEW.ASYNC.T ;  /* 0x00000000000073c6 */ /* 0x000ea20000000200 */
[----:B------:R-:W-:Y:S02]  /*76a0*/  LOP3.LUT R155, R155, R154, RZ, 0x3c, !PT ;  /* 0x0000009a9b9b7212 */ /* 0x000fe400078e3cff */
[----:B------:R-:W-:Y:S02]  /*76b0*/  LOP3.LUT R75, R75, R74, RZ, 0x3c, !PT ;  /* 0x0000004a4b4b7212 */ /* 0x000fe400078e3cff */
[----:B-----5:R-:W-:Y:S01]  /*76c0*/  PRMT R191, RZ, 0x7610, R191 ;  /* 0x00007610ffbf7816 */ /* 0x020fe200000000bf */
[----:B-12---:R-:W-:Y:S01]  /*76d0*/  BAR.SYNC.DEFER_BLOCKING 0x0 ;  /* 0x0000000000007b1d */ /* 0x006fe20000010000 */
[----:B------:R-:W-:Y:S02]  /*76e0*/  LOP3.LUT R154, R155, R154, RZ, 0x3c, !PT ;  /* 0x0000009a9b9a7212 */ /* 0x000fe400078e3cff */
[----:B------:R-:W-:Y:S02]  /*76f0*/  LOP3.LUT R74, R75, R74, RZ, 0x3c, !PT ;  /* 0x0000004a4b4a7212 */ /* 0x000fe400078e3cff */
[----:B------:R-:W-:-:S02]  /*7700*/  PRMT R192, RZ, 0x7610, R192 ;  /* 0x00007610ffc07816 */ /* 0x000fc400000000c0 */
[----:B------:R-:W-:Y:S02]  /*7710*/  PRMT R193, RZ, 0x7610, R193 ;  /* 0x00007610ffc17816 */ /* 0x000fe400000000c1 */
[----:B------:R-:W-:Y:S02]  /*7720*/  PRMT R194, RZ, 0x7610, R194 ;  /* 0x00007610ffc27816 */ /* 0x000fe400000000c2 */
[----:B------:R-:W-:Y:S02]  /*7730*/  PRMT R195, RZ, 0x7610, R195 ;  /* 0x00007610ffc37816 */ /* 0x000fe400000000c3 */
[----:B------:R-:W-:Y:S02]  /*7740*/  PRMT R196, RZ, 0x7610, R196 ;  /* 0x00007610ffc47816 */ /* 0x000fe400000000c4 */
[----:B------:R-:W-:Y:S02]  /*7750*/  PRMT R197, RZ, 0x7610, R197 ;  /* 0x00007610ffc57816 */ /* 0x000fe400000000c5 */
[----:B------:R-:W-:-:S02]  /*7760*/  PRMT R198, RZ, 0x7610, R198 ;  /* 0x00007610ffc67816 */ /* 0x000fc400000000c6 */
[----:B------:R-:W-:Y:S02]  /*7770*/  PRMT R199, RZ, 0x7610, R199 ;  /* 0x00007610ffc77816 */ /* 0x000fe400000000c7 */
[----:B------:R-:W-:Y:S02]  /*7780*/  PRMT R200, RZ, 0x7610, R200 ;  /* 0x00007610ffc87816 */ /* 0x000fe400000000c8 */
[----:B------:R-:W-:Y:S01]  /*7790*/  PRMT R201, RZ, 0x7610, R201 ;  /* 0x00007610ffc97816 */ /* 0x000fe200000000c9 */
[----:B------:R-:W2:Y:S01]  /*77a0*/  @P3 LDG.E.U16 R191, desc[UR22][R186.64] ;  /* 0x00000016babf3981 */ /* 0x000ea2000c1e1500 */
[----:B------:R-:W-:Y:S02]  /*77b0*/  PRMT R202, RZ, 0x7610, R202 ;  /* 0x00007610ffca7816 */ /* 0x000fe400000000ca */
[----:B------:R-:W-:Y:S01]  /*77c0*/  PRMT R45, RZ, 0x7610, R45 ;  /* 0x00007610ff2d7816 */ /* 0x000fe2000000002d */
[----:B------:R-:W3:Y:S01]  /*77d0*/  @P3 LDG.E.U16 R192, desc[UR22][R178.64] ;  /* 0x00000016b2c03981 */ /* 0x000ee2000c1e1500 */
[----:B------:R-:W-:-:S02]  /*77e0*/  PRMT R46, RZ, 0x7610, R46 ;  /* 0x00007610ff2e7816 */ /* 0x000fc4000000002e */
[----:B------:R-:W-:Y:S01]  /*77f0*/  PRMT R47, RZ, 0x7610, R47 ;  /* 0x00007610ff2f7816 */ /* 0x000fe2000000002f */
[----:B------:R-:W4:Y:S01]  /*7800*/  @P3 LDG.E.U16 R193, desc[UR22][R170.64] ;  /* 0x00000016aac13981 */ /* 0x000f22000c1e1500 */
[----:B------:R-:W-:Y:S02]  /*7810*/  PRMT R48, RZ, 0x7610, R48 ;  /* 0x00007610ff307816 */ /* 0x000fe40000000030 */
[----:B------:R-:W-:Y:S01]  /*7820*/  PRMT R49, RZ, 0x7610, R49 ;  /* 0x00007610ff317816 */ /* 0x000fe20000000031 */
[----:B------:R-:W4:Y:S01]  /*7830*/  @P3 LDG.E.U16 R194, desc[UR22][R162.64] ;  /* 0x00000016a2c23981 */ /* 0x000f22000c1e1500 */
[----:B------:R-:W-:Y:S02]  /*7840*/  LOP3.LUT R155, R155, R154, RZ, 0x3c, !PT ;  /* 0x0000009a9b9b7212 */ /* 0x000fe400078e3cff */
[----:B------:R-:W-:Y:S01]  /*7850*/  PRMT R50, RZ, 0x7610, R50 ;  /* 0x00007610ff327816 */ /* 0x000fe20000000032 */
[----:B------:R-:W4:Y:S01]  /*7860*/  @P3 LDG.E.U16 R196, desc[UR22][R146.64] ;  /* 0x0000001692c43981 */ /* 0x000f22000c1e1500 */
[----:B------:R-:W-:-:S02]  /*7870*/  LOP3.LUT R75, R75, R74, RZ, 0x3c, !PT ;  /* 0x0000004a4b4b7212 */ /* 0x000fc400078e3cff */
[----:B------:R-:W-:Y:S01]  /*7880*/  PRMT R51, RZ, 0x7610, R51 ;  /* 0x00007610ff337816 */ /* 0x000fe20000000033 */
[----:B------:R-:W4:Y:S01]  /*7890*/  @P3 LDG.E.U16 R195, desc[UR22][R154.64] ;  /* 0x000000169ac33981 */ /* 0x000f22000c1e1500 */
[----:B------:R-:W-:Y:S02]  /*78a0*/  PRMT R54, RZ, 0x7610, R54 ;  /* 0x00007610ff367816 */ /* 0x000fe40000000036 */
[----:B------:R-:W-:Y:S01]  /*78b0*/  PRMT R55, RZ, 0x7610, R55 ;  /* 0x00007610ff377816 */ /* 0x000fe20000000037 */
[----:B------:R-:W4:Y:S01]  /*78c0*/  @P3 LDG.E.U16 R197, desc[UR22][R138.64] ;  /* 0x000000168ac53981 */ /* 0x000f22000c1e1500 */
[----:B------:R-:W-:Y:S02]  /*78d0*/  PRMT R56, RZ, 0x7610, R56 ;  /* 0x00007610ff387816 */ /* 0x000fe40000000038 */
[----:B------:R-:W-:Y:S01]  /*78e0*/  PRMT R57, RZ, 0x7610, R57 ;  /* 0x00007610ff397816 */ /* 0x000fe20000000039 */
[----:B------:R-:W4:Y:S01]  /*78f0*/  @P3 LDG.E.U16 R198, desc[UR22][R130.64] ;  /* 0x0000001682c63981 */ /* 0x000f22000c1e1500 */
[----:B------:R-:W-:-:S02]  /*7900*/  PRMT R62, RZ, 0x7610, R62 ;  /* 0x00007610ff3e7816 */ /* 0x000fc4000000003e */
[----:B------:R-:W-:Y:S01]  /*7910*/  LOP3.LUT R73, R73, R72, RZ, 0x3c, !PT ;  /* 0x0000004849497212 */ /* 0x000fe200078e3cff */
[----:B------:R-:W4:Y:S01]  /*7920*/  @P3 LDG.E.U16 R199, desc[UR22][R122.64] ;  /* 0x000000167ac73981 */ /* 0x000f22000c1e1500 */
[----:B------:R-:W-:Y:S02]  /*7930*/  PRMT R63, RZ, 0x7610, R63 ;  /* 0x00007610ff3f7816 */ /* 0x000fe4000000003f */
[----:B------:R-:W-:Y:S01]  /*7940*/  LOP3.LUT R67, R67, R66, RZ, 0x3c, !PT ;  /* 0x0000004243437212 */ /* 0x000fe200078e3cff */
[----:B------:R-:W4:Y:S01]  /*7950*/  @P3 LDG.E.U16 R200, desc[UR22][R114.64] ;  /* 0x0000001672c83981 */ /* 0x000f22000c1e1500 */
[----:B------:R-:W-:Y:S02]  /*7960*/  PRMT R188, RZ, 0x7610, R188 ;  /* 0x00007610ffbc7816 */ /* 0x000fe400000000bc */
[----:B------:R-:W-:Y:S01]  /*7970*/  PRMT R189, RZ, 0x7610, R189 ;  /* 0x00007610ffbd7816 */ /* 0x000fe200000000bd */
[----:B------:R-:W4:Y:S01]  /*7980*/  @P3 LDG.E.U16 R201, desc[UR22][R106.64] ;  /* 0x000000166ac93981 */ /* 0x000f22000c1e1500 */
[----:B------:R-:W-:-:S02]  /*7990*/  PRMT R190, RZ, 0x7610, R190 ;  /* 0x00007610ffbe7816 */ /* 0x000fc400000000be */
[----:B0-----:R-:W-:Y:S01]  /*79a0*/  PRMT R26, RZ, 0x7610, R26 ;  /* 0x00007610ff1a7816 */ /* 0x001fe2000000001a */
[----:B------:R-:W4:Y:S01]  /*79b0*/  @P3 LDG.E.U16 R202, desc[UR22][R98.64] ;  /* 0x0000001662ca3981 */ /* 0x000f22000c1e1500 */
[----:B------:R-:W-:Y:S02]  /*79c0*/  LOP3.LUT R72, R73, R72, RZ, 0x3c, !PT ;  /* 0x0000004849487212 */ /* 0x000fe400078e3cff */
[----:B------:R-:W-:Y:S01]  /*79d0*/  LOP3.LUT R159, R159, R158, RZ, 0x3c, !PT ;  /* 0x0000009e9f9f7212 */ /* 0x000fe200078e3cff */
[----:B------:R-:W4:Y:S01]  /*79e0*/  @P3 LDG.E.U16 R45, desc[UR22][R90.64] ;  /* 0x000000165a2d3981 */ /* 0x000f22000c1e1500 */
[----:B------:R-:W-:Y:S02]  /*79f0*/  PRMT R27, RZ, 0x7610, R27 ;  /* 0x00007610ff1b7816 */ /* 0x000fe4000000001b */
[----:B------:R-:W-:Y:S01]  /*7a00*/  PRMT R28, RZ, 0x7610, R28 ;  /* 0x00007610ff1c7816 */ /* 0x000fe2000000001c */
[----:B------:R-:W4:Y:S01]  /*7a10*/  @P3 LDG.E.U16 R46, desc[UR22][R82.64] ;  /* 0x00000016522e3981 */ /* 0x000f22000c1e1500 */
[----:B------:R-:W-:-:S02]  /*7a20*/  PRMT R29, RZ, 0x7610, R29 ;  /* 0x00007610ff1d7816 */ /* 0x000fc4000000001d */
        /* <DEDUP_REMOVED lines=12> */
[----:B------:R-:W-:Y:S01]  /*7af0*/  LOP3.LUT R71, R71, R70, RZ, 0x3c, !PT ;  /* 0x0000004647477212 */ /* 0x000fe200078e3cff */
[----:B------:R-:W4:Y:S01]  /*7b00*/  @P3 LDG.E.U16 R51, desc[UR22][R168.64] ;  /* 0x00000016a8333981 */ /* 0x000f22000c1e1500 */
[----:B------:R-:W-:Y:S02]  /*7b10*/  LOP3.LUT R66, R67, R66, RZ, 0x3c, !PT ;  /* 0x0000004243427212 */ /* 0x000fe400078e3cff */
[----:B------:R-:W-:Y:S01]  /*7b20*/  PRMT R41, RZ, 0x7610, R41 ;  /* 0x00007610ff297816 */ /* 0x000fe20000000029 */
[----:B------:R-:W4:Y:S01]  /*7b30*/  @P3 LDG.E.U16 R54, desc[UR22][R160.64] ;  /* 0x00000016a0363981 */ /* 0x000f22000c1e1500 */
[----:B------:R-:W-:-:S02]  /*7b40*/  LOP3.LUT R73, R73, R72, RZ, 0x3c, !PT ;  /* 0x0000004849497212 */ /* 0x000fc400078e3cff */
[----:B------:R-:W-:Y:S01]  /*7b50*/  PRMT R42, RZ, 0x7610, R42 ;  /* 0x00007610ff2a7816 */ /* 0x000fe2000000002a */
[----:B------:R-:W4:Y:S01]  /*7b60*/  @P3 LDG.E.U16 R55, desc[UR22][R152.64] ;  /* 0x0000001698373981 */ /* 0x000f22000c1e1500 */
[----:B------:R-:W-:Y:S02]  /*7b70*/  LOP3.LUT R158, R159, R158, RZ, 0x3c, !PT ;  /* 0x0000009e9f9e7212 */ /* 0x000fe400078e3cff */
[----:B------:R-:W-:Y:S01]  /*7b80*/  LOP3.LUT R157, R157, R156, RZ, 0x3c, !PT ;  /* 0x0000009c9d9d7212 */ /* 0x000fe200078e3cff */
[----:B------:R-:W4:Y:S01]  /*7b90*/  @P3 LDG.E.U16 R56, desc[UR22][R144.64] ;  /* 0x0000001690383981 */ /* 0x000f22000c1e1500 */
[----:B------:R-:W-:Y:S02]  /*7ba0*/  LOP3.LUT R77, R77, R76, RZ, 0x3c, !PT ;  /* 0x0000004c4d4d7212 */ /* 0x000fe400078e3cff */
[----:B------:R-:W-:Y:S01]  /*7bb0*/  LOP3.LUT R61, R61, R60, RZ, 0x3c, !PT ;  /* 0x0000003c3d3d7212 */ /* 0x000fe200078e3cff */
[----:B------:R-:W4:Y:S01]  /*7bc0*/  @P3 LDG.E.U16 R57, desc[UR22][R136.64] ;  /* 0x0000001688393981 */ /* 0x000f22000c1e1500 */
[----:B------:R-:W-:-:S02]  /*7bd0*/  LOP3.LUT R67, R67, R66, RZ, 0x3c, !PT ;  /* 0x0000004243437212 */ /* 0x000fc400078e3cff */
[----:B------:R-:W-:Y:S01]  /*7be0*/  LOP3.LUT R59, R59, R58, RZ, 0x3c, !PT ;  /* 0x0000003a3b3b7212 */ /* 0x000fe200078e3cff */
[----:B------:R-:W4:Y:S01]  /*7bf0*/  @P3 LDG.E.U16 R62, desc[UR22][R128.64] ;  /* 0x00000016803e3981 */ /* 0x000f22000c1e1500 */
[----:B------:R-:W-:Y:S02]  /*7c00*/  LOP3.LUT R159, R159, R158, RZ, 0x3c, !PT ;  /* 0x0000009e9f9f7212 */ /* 0x000fe400078e3cff */
[----:B------:R-:W-:Y:S01]  /*7c10*/  PRMT R43, RZ, 0x7610, R43 ;  /* 0x00007610ff2b7816 */ /* 0x000fe2000000002b */
[----:B------:R-:W4:Y:S01]  /*7c20*/  @P3 LDG.E.U16 R63, desc[UR22][R120.64] ;  /* 0x00000016783f3981 */ /* 0x000f22000c1e1500 */
[----:B------:R-:W-:Y:S02]  /*7c30*/  PRMT R44, RZ, 0x7610, R44 ;  /* 0x00007610ff2c7816 */ /* 0x000fe4000000002c */
[----:B------:R-:W-:Y:S01]  /*7c40*/  PRMT R6, RZ, 0x7610, R6 ;  /* 0x00007610ff067816 */ /* 0x000fe20000000006 */
[----:B------:R-:W4:Y:S01]  /*7c50*/  @P3 LDG.E.U16 R188, desc[UR22][R112.64] ;  /* 0x0000001670bc3981 */ /* 0x000f22000c1e1500 */
[----:B------:R-:W-:-:S02]  /*7c60*/  LOP3.LUT R70, R71, R70, RZ, 0x3c, !PT ;  /* 0x0000004647467212 */ /* 0x000fc400078e3cff */
[----:B------:R-:W-:Y:S01]  /*7c70*/  PRMT R7, RZ, 0x7610, R7 ;  /* 0x00007610ff077816 */ /* 0x000fe20000000007 */
[----:B------:R-:W4:Y:S01]  /*7c80*/  @P3 LDG.E.U16 R189, desc[UR22][R104.64] ;  /* 0x0000001668bd3981 */ /* 0x000f22000c1e1500 */
[----:B------:R-:W-:Y:S02]  /*7c90*/  LOP3.LUT R156, R157, R156, RZ, 0x3c, !PT ;  /* 0x0000009c9d9c7212 */ /* 0x000fe400078e3cff */
[----:B------:R-:W-:Y:S01]  /*7ca0*/  PRMT R8, RZ, 0x7610, R8 ;  /* 0x00007610ff087816 */ /* 0x000fe20000000008 */
[----:B------:R-:W4:Y:S01]  /*7cb0*/  @P3 LDG.E.U16 R190, desc[UR22][R96.64] ;  /* 0x0000001660be3981 */ /* 0x000f22000c1e1500 */
[----:B------:R-:W-:Y:S02]  /*7cc0*/  LOP3.LUT R76, R77, R76, RZ, 0x3c, !PT ;  /* 0x0000004c4d4c7212 */ /* 0x000fe400078e3cff */
        /* <DEDUP_REMOVED lines=30> */
[----:B------:R-:W-:Y:S01]  /*7eb0*/  SHF.R.S32.HI R5, RZ, 0x1f, R36 ;  /* 0x0000001fff057819 */ /* 0x000fe20000011424 */
[----:B------:R-:W4:Y:S01]  /*7ec0*/  @P3 LDG.E.U16 R37, desc[UR22][R134.64] ;  /* 0x0000001686253981 */ /* 0x000f22000c1e1500 */
[----:B------:R-:W-:Y:S02]  /*7ed0*/  LOP3.LUT R157, R157, R156, RZ, 0x3c, !PT ;  /* 0x0000009c9d9d7212 */ /* 0x000fe400078e3cff */
[----:B------:R-:W-:Y:S01]  /*7ee0*/  SHF.R.S32.HI R4, RZ, 0x6, R39 ;  /* 0x00000006ff047819 */ /* 0x000fe20000011427 */
[----:B------:R-:W4:Y:S01]  /*7ef0*/  @P3 LDG.E.U16 R40, desc[UR22][R126.64] ;  /* 0x000000167e283981 */ /* 0x000f22000c1e1500 */
[----:B------:R-:W-:Y:S01]  /*7f00*/  LOP3.LUT R77, R77, R76, RZ, 0x3c, !PT ;  /* 0x0000004c4d4d7212 */ /* 0x000fe200078e3cff */
[----:B------:R-:W-:Y:S01]  /*7f10*/  IMAD.SHL.U32 R204, R52, 0x40, RZ ;  /* 0x0000004034cc7824 */ /* 0x000fe200078e00ff */
[----:B------:R-:W0:Y:S01]  /*7f20*/  LDCU UR5, c[0x0][0x3a0] ;  /* 0x00007400ff0577ac */ /* 0x000e220008000800 */
[----:B------:R-:W4:Y:S01]  /*7f30*/  @P3 LDG.E.U16 R41, desc[UR22][R118.64] ;  /* 0x0000001676293981 */ /* 0x000f22000c1e1500 */
[----:B------:R-:W-:-:S03]  /*7f40*/  LOP3.LUT R61, R61, R60, RZ, 0x3c, !PT ;  /* 0x0000003c3d3d7212 */ /* 0x000fc600078e3cff */
[----:B------:R-:W4:Y:S01]  /*7f50*/  @P3 LDG.E.U16 R42, desc[UR22][R110.64] ;  /* 0x000000166e2a3981 */ /* 0x000f22000c1e1500 */
[----:B------:R-:W-:-:S03]  /*7f60*/  LOP3.LUT R59, R59, R58, RZ, 0x3c, !PT ;  /* 0x0000003a3b3b7212 */ /* 0x000fc600078e3cff */
[----:B------:R-:W4:Y:S04]  /*7f70*/  @P3 LDG.E.U16 R43, desc[UR22][R102.64] ;  /* 0x00000016662b3981 */ /* 0x000f28000c1e1500 */
        /* <DEDUP_REMOVED lines=20> */
[----:B------:R-:W4:Y:S01]  /*80c0*/  @P3 LDG.E.U16 R25, desc[UR22][R58.64] ;  /* 0x000000163a193981 */ /* 0x000f22000c1e1500 */
[----:B------:R-:W-:Y:S01]  /*80d0*/  SHF.L.U64.HI R39, R36, 0x1, R5 ;  /* 0x0000000124277819 */ /* 0x000fe20000010205 */
[----:B------:R-:W-:Y:S01]  /*80e0*/  IMAD.SHL.U32 R5, R218, 0x2, RZ ;  /* 0x00000002da057824 */ /* 0x000fe200078e00ff */
[----:B------:R-:W-:-:S04]  /*80f0*/  SGXT R36, R4, 0x1 ;  /* 0x000000010424781a */ /* 0x000fc80000000200 */
[----:B------:R-:W-:-:S04]  /*8100*/  LOP3.LUT R36, R5, 0x90, R36, 0x78, !PT ;  /* 0x0000009005247812 */ /* 0x000fc800078e7824 */
[----:B------:R-:W-:Y:S01]  /*8110*/  LOP3.LUT R205, R36, 0x20, RZ, 0x3c, !PT ;  /* 0x0000002024cd7812 */ /* 0x000fe200078e3cff */
[----:B------:R1:W-:Y:S01]  /*8120*/  STL [R1+0x6c], R204 ;  /* 0x00006ccc01007387 */ /* 0x0003e20000100800 */
[----:B------:R-:W-:Y:S01]  /*8130*/  IMAD.WIDE R38, R204, 0x2, R38 ;  /* 0x00000002cc267825 */ /* 0x000fe200078e0226 */
[----:B-1----:R-:W-:Y:S02]  /*8140*/  LOP3.LUT R204, R36, 0x40, RZ, 0x3c, !PT ;  /* 0x0000004024cc7812 */ /* 0x002fe400078e3cff */
[----:B--2---:R-:W-:Y:S04]  /*8150*/  STS.U16 [R36+UR9], R191 ;  /* 0x000000bf24007988 */ /* 0x004fe80008000409 */
[----:B---3--:R-:W-:Y:S04]  /*8160*/  STS.U16 [R36+UR9+0x400], R192 ;  /* 0x000400c024007988 */ /* 0x008fe80008000409 */
[----:B----4-:R-:W-:Y:S04]  /*8170*/  STS.U16 [R36+UR9+0x800], R193 ;  /* 0x000800c124007988 */ /* 0x010fe80008000409 */
[----:B------:R-:W-:Y:S04]  /*8180*/  STS.U16 [R36+UR9+0xc00], R194 ;  /* 0x000c00c224007988 */ /* 0x000fe80008000409 */
        /* <DEDUP_REMOVED lines=34> */
[----:B------:R1:W-:Y:S04]  /*83b0*/  STS.U16 [R204+UR9+0x1a00], R37 ;  /* 0x001a0025cc007988 */ /* 0x0003e80008000409 */
[----:B------:R-:W-:Y:S04]  /*83c0*/  STS.U16 [R204+UR9+0x1e00], R40 ;  /* 0x001e0028cc007988 */ /* 0x000fe80008000409 */
[----:B------:R-:W-:Y:S01]  /*83d0*/  STS.U16 [R204+UR9+0x2200], R41 ;  /* 0x00220029cc007988 */ /* 0x000fe20008000409 */
[----:B------:R-:W-:-:S03]  /*83e0*/  IADD3 R4, P1, PT, R38, UR12, RZ ;  /* 0x0000000c26047c10 */ /* 0x000fc6000ff3e0ff */
[----:B------:R-:W-:Y:S01]  /*83f0*/  STS.U16 [R204+UR9+0x2600], R42 ;  /* 0x0026002acc007988 */ /* 0x000fe20008000409 */
[----:B-1----:R-:W-:-:S03]  /*8400*/  LOP3.LUT R37, R36, 0x60, RZ, 0x3c, !PT ;  /* 0x0000006024257812 */ /* 0x002fc600078e3cff */
[----:B------:R-:W-:Y:S01]  /*8410*/  STS.U16 [R204+UR9+0x2a00], R43 ;  /* 0x002a002bcc007988 */ /* 0x000fe20008000409 */
[----:B0-----:R-:W-:-:S03]  /*8420*/  UIADD3 UR12, UPT, UPT, UR5, 0x3f, URZ ;  /* 0x0000003f050c7890 */ /* 0x001fc6000fffe0ff */
[----:B------:R-:W-:Y:S04]  /*8430*/  STS.U16 [R204+UR9+0x2e00], R44 ;  /* 0x002e002ccc007988 */ /* 0x000fe80008000409 */
[----:B------:R-:W-:Y:S04]  /*8440*/  STS.U16 [R204+UR9+0x3200], R6 ;  /* 0x00320006cc007988 */ /* 0x000fe80008000409 */
[----:B------:R0:W-:Y:S01]  /*8450*/  STS.U16 [R204+UR9+0x3600], R7 ;  /* 0x00360007cc007988 */ /* 0x0001e20008000409 */
[----:B------:R-:W-:-:S03]  /*8460*/  USHF.R.S32.HI UR7, URZ, 0x1f, UR12 ;  /* 0x0000001fff077899 */ /* 0x000fc6000801140c */
[----:B------:R-:W-:Y:S04]  /*8470*/  STS.U16 [R204+UR9+0x3a00], R8 ;  /* 0x003a0008cc007988 */ /* 0x000fe80008000409 */
[----:B------:R1:W-:Y:S01]  /*8480*/  STS.U16 [R204+UR9+0x3e00], R9 ;  /* 0x003e0009cc007988 */ /* 0x0003e20008000409 */
[----:B0-----:R-:W-:-:S03]  /*8490*/  SHF.R.S32.HI R7, RZ, 0x1f, R52 ;  /* 0x0000001fff077819 */ /* 0x001fc60000011434 */
[----:B------:R-:W-:Y:S04]  /*84a0*/  STS.U16 [R37+UR9+0x300], R10 ;  /* 0x0003000a25007988 */ /* 0x000fe80008000409 */
[----:B------:R-:W-:Y:S01]  /*84b0*/  STS.U16 [R37+UR9+0x700], R11 ;  /* 0x0007000b25007988 */ /* 0x000fe20008000409 */
[----:B-1----:R-:W-:-:S03]  /*84c0*/  IMAD.MOV.U32 R204, RZ, RZ, R216 ;  /* 0x000000ffffcc7224 */ /* 0x002fc600078e00d8 */
[----:B------:R-:W-:Y:S01]  /*84d0*/  STS.U16 [R37+UR9+0xb00], R12 ;  /* 0x000b000c25007988 */ /* 0x000fe20008000409 */
[----:B------:R-:W-:-:S03]  /*84e0*/  IMAD R216, R52, 0xf, RZ ;  /* 0x0000000f34d87824 */ /* 0x000fc600078e02ff */
[----:B------:R-:W-:Y:S01]  /*84f0*/  STS.U16 [R37+UR9+0xf00], R13 ;  /* 0x000f000d25007988 */ /* 0x000fe20008000409 */
[----:B------:R-:W-:-:S03]  /*8500*/  SHF.L.U64.HI R6, R52, 0x1, R7 ;  /* 0x0000000134067819 */ /* 0x000fc60000010207 */
        /* <DEDUP_REMOVED lines=11> */
[----:B------:R0:W-:Y:S01]  /*85c0*/  STS.U16 [R37+UR9+0x3f00], R25 ;  /* 0x003f001925007988 */ /* 0x0001e20008000409 */
[----:B------:R1:W-:Y:S06]  /*85d0*/  MEMBAR.ALL.CTA ;  /* 0x0000000000007992 */ /* 0x0003ec0000008000 */
[----:B-1----:R-:W1:Y:S01]  /*85e0*/  FENCE.VIEW.ASYNC.S ;  /* 0x00000000000073c6 */ /* 0x002e620000000000 */
[----:B------:R-:W-:Y:S01]  /*85f0*/  ULEA.HI UR7, UR7, UR12, URZ, 0x6 ;  /* 0x0000000c07077291 */ /* 0x000fe2000f8f30ff */
[----:B------:R-:W-:Y:S01]  /*8600*/  IMAD.MOV.U32 R208, RZ, RZ, R209 ;  /* 0x000000ffffd07224 */ /* 0x000fe200078e00d1 */
[----:B------:R-:W-:Y:S01]  /*8610*/  UIADD3 UR5, UPT, UPT, UR9, 0x4000, URZ ;  /* 0x0000400009057890 */ /* 0x000fe2000fffe0ff */
[----:B------:R2:W-:Y:S01]  /*8620*/  STL [R1], R216 ;  /* 0x000000d801007387 */ /* 0x0005e20000100800 */
[----:B------:R-:W-:Y:S01]  /*8630*/  ISETP.NE.U32.AND P0, PT, R203, RZ, PT ;  /* 0x000000ffcb00720c */ /* 0x000fe20003f05070 */
[----:B------:R-:W-:-:S02]  /*8640*/  USHF.R.S32.HI UR7, URZ, 0x6, UR7 ;  /* 0x00000006ff077899 */ /* 0x000fc40008011407 */
[----:B------:R2:W-:Y:S01]  /*8650*/  STL [R1+0x68], R6 ;  /* 0x0000680601007387 */ /* 0x0005e20000100800 */
[----:B------:R-:W-:Y:S01]  /*8660*/  IADD3.X R5, PT, PT, R39, UR13, RZ, P1, !PT ;  /* 0x0000000d27057c10 */ /* 0x000fe20008ffe4ff */
[----:B------:R-:W-:Y:S01]  /*8670*/  USHF.R.U32.HI UR5, URZ, 0x4, UR5 ;  /* 0x00000004ff057899 */ /* 0x000fe20008011605 */
[----:B------:R-:W-:Y:S01]  /*8680*/  ISETP.LT.OR P1, PT, R208, 0x40, P0 ;  /* 0x00000040d000780c */ /* 0x000fe20000721670 */
[----:B------:R-:W-:Y:S02]  /*8690*/  UISETP.LT.AND UP1, UPT, UR7, 0x1, UPT ;  /* 0x000000010700788c */ /* 0x000fe4000bf21270 */
[----:B------:R-:W-:Y:S02]  /*86a0*/  USGXT.U32 UR19, UR5, 0xe ;  /* 0x0000000e0513789a */ /* 0x000fe40008000000 */
[----:B------:R-:W-:Y:S02]  /*86b0*/  USEL UR5, UR7, 0x1, !UP1 ;  /* 0x0000000107057887 */ /* 0x000fe4000c800000 */
[----:B------:R-:W-:-:S02]  /*86c0*/  UIADD3 UR14, UP1, UPT, UR19, 0x2, URZ ;  /* 0x00000002130e7890 */ /* 0x000fc4000ff3e0ff */
[----:B------:R-:W-:Y:S01]  /*86d0*/  UIADD3 UR7, UPT, UPT, UR5, -0x1, URZ ;  /* 0xffffffff05077890 */ /* 0x000fe2000fffe0ff */
[----:B------:R-:W-:Y:S01]  /*86e0*/  IMAD.MOV.U32 R205, RZ, RZ, R215 ;  /* 0x000000ffffcd7224 */ /* 0x000fe200078e00d7 */
[----:B------:R-:W-:Y:S01]  /*86f0*/  UMOV UR4, URZ ;  /* 0x000000ff00047c82 */ /* 0x000fe20008000000 */
[----:B------:R-:W-:Y:S01]  /*8700*/  IMAD.MOV.U32 R207, RZ, RZ, R212 ;  /* 0x000000ffffcf7224 */ /* 0x000fe200078e00d4 */
[----:B------:R-:W-:Y:S01]  /*8710*/  UIADD3.X UR15, UPT, UPT, UR4, 0x40004040, URZ, UP1, !UPT ;  /* 0x40004040040f7890 */ /* 0x000fe20008ffe4ff */
[C---:B------:R-:W-:Y:S02]  /*8720*/  IMAD.SHL.U32 R252, R52.reuse, 0x10, RZ ;  /* 0x0000001034fc7824 */ /* 0x040fe400078e00ff */
[C---:B------:R-:W-:Y:S02]  /*8730*/  IMAD R251, R52.reuse, 0x11, RZ ;  /* 0x0000001134fb7824 */ /* 0x040fe400078e02ff */
[C---:B------:R-:W-:Y:S02]  /*8740*/  IMAD R250, R52.reuse, 0x12, RZ ;  /* 0x0000001234fa7824 */ /* 0x040fe400078e02ff */
[----:B------:R-:W-:-:S02]  /*8750*/  IMAD R249, R52, 0x13, RZ ;  /* 0x0000001334f97824 */ /* 0x000fc400078e02ff */
[C---:B------:R-:W-:Y:S02]  /*8760*/  IMAD R248, R52.reuse, 0x14, RZ ;  /* 0x0000001434f87824 */ /* 0x040fe400078e02ff */
[C---:B------:R-:W-:Y:S02]  /*8770*/  IMAD R247, R52.reuse, 0x15, RZ ;  /* 0x0000001534f77824 */ /* 0x040fe400078e02ff */
[C---:B------:R-:W-:Y:S02]  /*8780*/  IMAD R246, R52.reuse, 0x16, RZ ;  /* 0x0000001634f67824 */ /* 0x040fe400078e02ff */
        /* <DEDUP_REMOVED lines=9> */
[C---:B------:R-:W-:Y:S02]  /*8820*/  IMAD.SHL.U32 R236, R52.reuse, 0x20, RZ ;  /* 0x0000002034ec7824 */ /* 0x040fe400078e00ff */
        /* <DEDUP_REMOVED lines=12> */
[C---:B------:R-:W-:Y:S01]  /*88f0*/  IMAD R221, R52.reuse, 0x2d, RZ ;  /* 0x0000002d34dd7824 */ /* 0x040fe200078e02ff */
[----:B------:R-:W-:Y:S01]  /*8900*/  UMOV UR6, URZ ;  /* 0x000000ff00067c82 */ /* 0x000fe20008000000 */
[----:B------:R-:W-:Y:S02]  /*8910*/  UISETP.NE.U32.AND UP1, UPT, UR7, URZ, UPT ;  /* 0x000000ff0700728c */ /* 0x000fe4000bf25070 */
[----:B------:R-:W-:Y:S01]  /*8920*/  UIADD3 UR18, UPT, UPT, UR8, 0x80, URZ ;  /* 0x0000008008127890 */ /* 0x000fe2000fffe0ff */
[----:B------:R-:W-:Y:S01]  /*8930*/  IMAD.SHL.U32 R38, R53, 0x40, RZ ;  /* 0x0000004035267824 */ /* 0x000fe200078e00ff */
[----:B------:R-:W-:Y:S01]  /*8940*/  SHF.R.S32.HI R198, RZ, 0x1f, R2 ;  /* 0x0000001fffc67819 */ /* 0x000fe20000011402 */
[C---:B------:R-:W-:Y:S01]  /*8950*/  IMAD R218, R52.reuse, 0x2e, RZ ;  /* 0x0000002e34da7824 */ /* 0x040fe200078e02ff */
        /* <DEDUP_REMOVED lines=33> */
[----:B------:R-:W-:Y:S01]  /*8b70*/  IMAD R51, R52, 0x3f, RZ ;  /* 0x0000003f34337824 */ /* 0x000fe200078e02ff */
[----:B------:R-:W-:-:S02]  /*8b80*/  SHF.R.S32.HI R52, RZ, 0x1f, R248 ;  /* 0x0000001fff347819 */ /* 0x000fc400000114f8 */
[----:B------:R-:W-:Y:S02]  /*8b90*/  SHF.R.S32.HI R35, RZ, 0x1f, R247 ;  /* 0x0000001fff237819 */ /* 0x000fe400000114f7 */
[----:B------:R-:W-:Y:S02]  /*8ba0*/  SHF.R.S32.HI R34, RZ, 0x1f, R246 ;  /* 0x0000001fff227819 */ /* 0x000fe400000114f6 */
[----:B------:R-:W-:Y:S02]  /*8bb0*/  SHF.R.S32.HI R33, RZ, 0x1f, R245 ;  /* 0x0000001fff217819 */ /* 0x000fe400000114f5 */
[----:B------:R-:W-:Y:S02]  /*8bc0*/  SHF.R.S32.HI R32, RZ, 0x1f, R244 ;  /* 0x0000001fff207819 */ /* 0x000fe400000114f4 */
[----:B------:R-:W-:Y:S02]  /*8bd0*/  SHF.R.S32.HI R31, RZ, 0x1f, R243 ;  /* 0x0000001fff1f7819 */ /* 0x000fe400000114f3 */
[----:B------:R-:W-:-:S02]  /*8be0*/  SHF.R.S32.HI R30, RZ, 0x1f, R242 ;  /* 0x0000001fff1e7819 */ /* 0x000fc400000114f2 */
[----:B------:R-:W-:Y:S02]  /*8bf0*/  SHF.R.S32.HI R29, RZ, 0x1f, R241 ;  /* 0x0000001fff1d7819 */ /* 0x000fe400000114f1 */
[----:B------:R-:W-:Y:S02]  /*8c00*/  SHF.R.S32.HI R28, RZ, 0x1f, R240 ;  /* 0x0000001fff1c7819 */ /* 0x000fe400000114f0 */
[----:B------:R-:W-:Y:S02]  /*8c10*/  SHF.R.S32.HI R27, RZ, 0x1f, R239 ;  /* 0x0000001fff1b7819 */ /* 0x000fe400000114ef */
[----:B------:R-:W-:Y:S02]  /*8c20*/  SHF.R.S32.HI R26, RZ, 0x1f, R238 ;  /* 0x0000001fff1a7819 */ /* 0x000fe400000114ee */
[----:B0-----:R-:W-:Y:S02]  /*8c30*/  SHF.R.S32.HI R25, RZ, 0x1f, R237 ;  /* 0x0000001fff197819 */ /* 0x001fe400000114ed */
        /* <DEDUP_REMOVED lines=11> */
[----:B------:R-:W-:Y:S02]  /*8cf0*/  SHF.R.S32.HI R13, RZ, 0x1f, R225 ;  /* 0x0000001fff0d7819 */ /* 0x000fe400000114e1 */
[----:B------:R-:W-:-:S02]  /*8d00*/  SHF.R.S32.HI R12, RZ, 0x1f, R224 ;  /* 0x0000001fff0c7819 */ /* 0x000fc400000114e0 */
[----:B------:R-:W-:Y:S01]  /*8d10*/  SHF.R.S32.HI R11, RZ, 0x1f, R221 ;  /* 0x0000001fff0b7819 */ /* 0x000fe200000114dd */
[----:B-1----:R-:W-:Y:S06]  /*8d20*/  BAR.SYNC.DEFER_BLOCKING 0x0 ;  /* 0x0000000000007b1d */ /* 0x002fec0000010000 */
[----:B--2---:R-:W-:Y:S05]  /*8d30*/  @P1 BRA `(.L_x_7) ;  /* 0x0000000000701947 */ /* 0x004fea0003800000 */
[----:B------:R-:W-:Y:S01]  /*8d40*/  USHF.R.U32.HI UR12, URZ, 0x4, UR9 ;  /* 0x00000004ff0c7899 */ /* 0x000fe20008011609 */
[----:B------:R-:W-:Y:S01]  /*8d50*/  UMOV UR4, URZ ;  /* 0x000000ff00047c82 */ /* 0x000fe20008000000 */
[----:B------:R-:W-:Y:S02]  /*8d60*/  UIADD3 UR16, UPT, UPT, UR8, 0x88, URZ ;  /* 0x0000008808107890 */ /* 0x000fe4000fffe0ff */
[----:B------:R-:W-:Y:S02]  /*8d70*/  USGXT.U32 UR12, UR12, 0xe ;  /* 0x0000000e0c0c789a */ /* 0x000fe40008000000 */
[----:B------:R-:W-:Y:S02]  /*8d80*/  UIADD3 UR17, UPT, UPT, UR8, 0x90, URZ ;  /* 0x0000009008117890 */ /* 0x000fe4000fffe0ff */
[----:B------:R-:W-:Y:S02]  /*8d90*/  UIADD3 UR28, UP2, UPT, UR12, 0x2, URZ ;  /* 0x000000020c1c7890 */ /* 0x000fe4000ff5e0ff */
[----:B------:R-:W-:-:S02]  /*8da0*/  UIADD3 UR26, UPT, UPT, UR8, 0x98, URZ ;  /* 0x00000098081a7890 */ /* 0x000fc4000fffe0ff */
[----:B------:R-:W-:Y:S01]  /*8db0*/  UIADD3.X UR29, UPT, UPT, UR4, 0x40004040, URZ, UP2, !UPT ;  /* 0x40004040041d7890 */ /* 0x000fe200097fe4ff */
[----:B------:R-:W-:Y:S01]  /*8dc0*/  UMOV UR30, 0x0 ;  /* 0x00000000001e7882 */ /* 0x000fe20000000000 */
[----:B------:R-:W-:Y:S02]  /*8dd0*/  UMOV UR31, 0x8200490 ;  /* 0x08200490001f7882 */ /* 0x000fe40000000000 */
[----:B------:R-:W-:Y:S02]  /*8de0*/  UIADD3.64 UR20, UPT, UPT, UR28, 0x2, URZ ;  /* 0x000000021c147897 */ /* 0x000fe4000fffe0ff */
[----:B------:R-:W-:Y:S01]  /*8df0*/  UIADD3.64 UR24, UPT, UPT, UR28, 0x4, URZ ;  /* 0x000000041c187897 */ /* 0x000fe2000fffe0ff */
[----:B------:R-:W-:Y:S01]  /*8e00*/  UMOV UR13, 0x40004040 ;  /* 0x40004040000d7882 */ /* 0x000fe20000000000 */
[----:B------:R-:W-:Y:S01]  /*8e10*/  UMOV UR32, 0x0 ;  /* 0x0000000000207882 */ /* 0x000fe20000000000 */
[----:B------:R-:W-:Y:S01]  /*8e20*/  UMOV UR33, 0x8200490 ;  /* 0x0820049000217882 */ /* 0x000fe20000000000 */
[----:B------:R-:W-:Y:S01]  /*8e30*/  UMOV UR34, 0x0 ;  /* 0x0000000000227882 */ /* 0x000fe20000000000 */
[----:B------:R-:W-:Y:S01]  /*8e40*/  UMOV UR35, 0x8200490 ;  /* 0x0820049000237882 */ /* 0x000fe20000000000 */
[----:B------:R-:W-:Y:S01]  /*8e50*/  UMOV UR4, UR11 ;  /* 0x0000000b00047c82 */ /* 0x000fe20008000000 */
[----:B------:R-:W-:Y:S01]  /*8e60*/  UMOV UR5, URZ ;  /* 0x000000ff00057c82 */ /* 0x000fe20008000000 */
[----:B------:R0:W-:Y:S01]  /*8e70*/  UTCHMMA tmem[UR18], gdesc[UR12], tmem[UR8], tmem[UR30], idesc[UR31], !UPT ;  /* 0x00ff1e0c120079ea */ /* 0x0001e2000f800008 */
[----:B------:R-:W-:Y:S01]  /*8e80*/  UMOV UR36, 0x0 ;  /* 0x0000000000247882 */ /* 0x000fe20000000000 */
[----:B------:R-:W-:Y:S01]  /*8e90*/  UMOV UR37, 0x8200490 ;  /* 0x0820049000257882 */ /* 0x000fe20000000000 */
[----:B------:R0:W-:Y:S01]  /*8ea0*/  UTCHMMA tmem[UR16], gdesc[UR28], tmem[UR8], tmem[UR32], idesc[UR33], UPT ;  /* 0x00ff201c100079ea */ /* 0x0001e2000b800008 */
[----:B------:R-:W-:Y:S01]  /*8eb0*/  UMOV UR4, UR4 ;  /* 0x0000000400047c82 */ /* 0x000fe20008000000 */
[----:B------:R0:W-:Y:S01]  /*8ec0*/  UTCHMMA tmem[UR17], gdesc[UR20], tmem[UR8], tmem[UR34], idesc[UR35], UPT ;  /* 0x00ff2214110079ea */ /* 0x0001e2000b800008 */
[----:B------:R0:W-:Y:S01]  /*8ed0*/  UTCHMMA tmem[UR26], gdesc[UR24], tmem[UR8], tmem[UR36], idesc[UR37], UPT ;  /* 0x00ff24181a0079ea */ /* 0x0001e2000b800008 */
[----:B------:R0:W-:Y:S01]  /*8ee0*/  UTCBAR [UR4], URZ ;  /* 0x000000ff040073e9 */ /* 0x0001e200080000ff */
[----:B------:R-:W-:Y:S01]  /*8ef0*/  NOP ;  /* 0x0000000000007918 */ /* 0x000fe20000000000 */
.L_x_7:
        /* <DEDUP_REMOVED lines=17> */
[----:B------:R-:W-:Y:S01]  /*9010*/  SHF.R.S32.HI R214, RZ, 0x1f, R51 ;  /* 0x0000001fffd67819 */ /* 0x000fe20000011433 */
[----:B------:R-:W-:Y:S06]  /*9020*/  BRA.U !UP1, `(.L_x_8) ;  /* 0x0000003509d87547 */ /* 0x000fec000b800000 */
[----:B------:R1:W-:Y:S04]  /*9030*/  STL [R1+0x80], R36 ;  /* 0x0000802401007387 */ /* 0x0003e80000100800 */
[----:B-1----:R-:W2:Y:S04]  /*9040*/  LDL R36, [R1+0x40] ;  /* 0x0000400001247983 */ /* 0x002ea80000100800 */
[----:B------:R1:W-:Y:S04]  /*9050*/  STL [R1+0x7c], R3 ;  /* 0x00007c0301007387 */ /* 0x0003e80000100800 */
[----:B-1----:R-:W3:Y:S04]  /*9060*/  LDL R3, [R1+0x3c] ;  /* 0x00003c0001037983 */ /* 0x002ee80000100800 */
[----:B------:R1:W-:Y:S04]  /*9070*/  STL [R1+0x78], R0 ;  /* 0x0000780001007387 */ /* 0x0003e80000100800 */
[----:B-1----:R-:W4:Y:S01]  /*9080*/  LDL R0, [R1+0x38] ;  /* 0x0000380001007983 */ /* 0x002f220000100800 */
[----:B------:R-:W-:Y:S01]  /*9090*/  SHF.L.U64.HI R198, R2, 0x1, R198 ;  /* 0x0000000102c67819 */ /* 0x000fe200000102c6 */
[----:B0-----:R-:W-:-:S02]  /*90a0*/  UIADD3.64 UR24, UPT, UPT, UR14, 0x2, URZ ;  /* 0x000000020e187897 */ /* 0x001fc4000fffe0ff */
[----:B------:R-:W-:-:S03]  /*90b0*/  UIADD3.64 UR26, UPT, UPT, UR14, 0x4, URZ ;  /* 0x000000040e1a7897 */ /* 0x000fc6000fffe0ff */
[----:B------:R-:W4:Y:S01]  /*90c0*/  LDL R198, [R1+0x2c] ;  /* 0x00002c0001c67983 */ /* 0x000f220000100800 */
[----:B--2---:R-:W-:-:S03]  /*90d0*/  SHF.L.U64.HI R197, R36, 0x1, R197 ;  /* 0x0000000124c57819 */ /* 0x004fc600000102c5 */
[----:B------:R0:W5:Y:S04]  /*90e0*/  LDL.LU R36, [R1+0x80] ;  /* 0x0000800001247983 */ /* 0x0001680000300800 */
[----:B------:R1:W-:Y:S01]  /*90f0*/  STL [R1+0x14], R197 ;  /* 0x000014c501007387 */ /* 0x0003e20000100800 */
[----:B---3--:R-:W-:-:S03]  /*9100*/  SHF.L.U64.HI R196, R3, 0x1, R196 ;  /* 0x0000000103c47819 */ /* 0x008fc600000102c4 */
[----:B-1----:R-:W2:Y:S04]  /*9110*/  LDL R197, [R1+0x30] ;  /* 0x0000300001c57983 */ /* 0x002ea80000100800 */
[----:B------:R0:W5:Y:S04]  /*9120*/  LDL.LU R3, [R1+0x7c] ;  /* 0x00007c0001037983 */ /* 0x0001680000300800 */
[----:B------:R1:W-:Y:S01]  /*9130*/  STL [R1+0x18], R196 ;  /* 0x000018c401007387 */ /* 0x0003e20000100800 */
[----:B----4-:R-:W-:-:S03]  /*9140*/  SHF.L.U64.HI R195, R0, 0x1, R195 ;  /* 0x0000000100c37819 */ /* 0x010fc600000102c3 */
[----:B-1----:R-:W3:Y:S04]  /*9150*/  LDL R196, [R1+0x34] ;  /* 0x0000340001c47983 */ /* 0x002ee80000100800 */
[----:B------:R0:W5:Y:S04]  /*9160*/  LDL.LU R0, [R1+0x78] ;  /* 0x0000780001007983 */ /* 0x0001680000300800 */
[----:B------:R1:W-:Y:S04]  /*9170*/  STL [R1+0x1c], R195 ;  /* 0x00001cc301007387 */ /* 0x0003e80000100800 */
[----:B-1----:R-:W4:Y:S01]  /*9180*/  LDL R195, [R1+0x10] ;  /* 0x0000100001c37983 */ /* 0x002f220000100800 */
[----:B------:R-:W-:Y:S01]  /*9190*/  UMOV UR5, UR7 ;  /* 0x0000000700057c82 */ /* 0x000fe20008000000 */
[----:B------:R-:W-:Y:S01]  /*91a0*/  UMOV UR20, 0x1 ;  /* 0x0000000100147882 */ /* 0x000fe20000000000 */
[----:B------:R-:W-:Y:S01]  /*91b0*/  UMOV UR4, URZ ;  /* 0x000000ff00047c82 */ /* 0x000fe20008000000 */
[----:B----4-:R-:W-:-:S02]  /*91c0*/  SHF.L.U64.HI R195, R195, 0x1, R194 ;  /* 0x00000001c3c37819 */ /* 0x010fc400000102c2 */
[----:B---3--:R-:W-:Y:S02]  /*91d0*/  SHF.L.U64.HI R194, R196, 0x1, R193 ;  /* 0x00000001c4c27819 */ /* 0x008fe400000102c1 */
[----:B--2---:R-:W-:Y:S01]  /*91e0*/  SHF.L.U64.HI R193, R197, 0x1, R192 ;  /* 0x00000001c5c17819 */ /* 0x004fe200000102c0 */
[----:B------:R0:W-:Y:S01]  /*91f0*/  STL [R1+0x20], R195 ;  /* 0x000020c301007387 */ /* 0x0001e20000100800 */
[----:B------:R-:W-:Y:S02]  /*9200*/  SHF.L.U64.HI R192, R198, 0x1, R191 ;  /* 0x00000001c6c07819 */ /* 0x000fe400000102bf */
[----:B------:R-:W-:Y:S01]  /*9210*/  SHF.L.U64.HI R191, R223, 0x1, R190 ;  /* 0x00000001dfbf7819 */ /* 0x000fe200000102be */
[----:B------:R0:W-:Y:S01]  /*9220*/  STL [R1+0x44], R194 ;  /* 0x000044c201007387 */ /* 0x0001e20000100800 */
[----:B------:R-:W-:Y:S02]  /*9230*/  SHF.L.U64.HI R190, R222, 0x1, R189 ;  /* 0x00000001debe7819 */ /* 0x000fe400000102bd */
[----:B------:R-:W-:Y:S01]  /*9240*/  SHF.L.U64.HI R189, R220, 0x1, R188 ;  /* 0x00000001dcbd7819 */ /* 0x000fe200000102bc */
[----:B------:R0:W-:Y:S01]  /*9250*/  STL [R1+0x48], R193 ;  /* 0x000048c101007387 */ /* 0x0001e20000100800 */
[----:B------:R-:W-:-:S02]  /*9260*/  SHF.L.U64.HI R188, R219, 0x1, R63 ;  /* 0x00000001dbbc7819 */ /* 0x000fc4000001023f */
[----:B------:R-:W-:Y:S01]  /*9270*/  SHF.L.U64.HI R63, R217, 0x1, R62 ;  /* 0x00000001d93f7819 */ /* 0x000fe2000001023e */
        /* <DEDUP_REMOVED lines=10> */
[----:B------:R-:W-:Y:S01]  /*9320*/  SHF.L.U64.HI R52, R247, 0x1, R35 ;  /* 0x00000001f7347819 */ /* 0x000fe20000010223 */
[----:B------:R-:W-:Y:S01]  /*9330*/  IMAD.MOV.U32 R52, RZ, RZ, R4 ;  /* 0x000000ffff347224 */ /* 0x000fe200078e0004 */
[----:B------:R-:W-:Y:S01]  /*9340*/  SHF.L.U64.HI R35, R246, 0x1, R34 ;  /* 0x00000001f6237819 */ /* 0x000fe20000010222 */
[----:B------:R0:W-:Y:S01]  /*9350*/  STL [R1+0x5c], R188 ;  /* 0x00005cbc01007387 */ /* 0x0001e20000100800 */
[----:B------:R-:W-:Y:S01]  /*9360*/  SHF.L.U64.HI R34, R245, 0x1, R33 ;  /* 0x00000001f5227819 */ /* 0x000fe20000010221 */
[----:B------:R-:W-:Y:S01]  /*9370*/  IMAD.MOV.U32 R53, RZ, RZ, R5 ;  /* 0x000000ffff357224 */ /* 0x000fe200078e0005 */
[----:B------:R-:W-:Y:S01]  /*9380*/  SHF.L.U64.HI R33, R244, 0x1, R32 ;  /* 0x00000001f4217819 */ /* 0x000fe20000010220 */
[----:B------:R0:W-:Y:S01]  /*9390*/  STL [R1+0x60], R63 ;  /* 0x0000603f01007387 */ /* 0x0001e20000100800 */
[----:B------:R-:W-:-:S02]  /*93a0*/  SHF.L.U64.HI R32, R243, 0x1, R31 ;  /* 0x00000001f3207819 */ /* 0x000fc4000001021f */
[----:B------:R-:W-:Y:S01]  /*93b0*/  SHF.L.U64.HI R31, R242, 0x1, R30 ;  /* 0x00000001f21f7819 */ /* 0x000fe2000001021e */
[----:B------:R0:W-:Y:S01]  /*93c0*/  STL [R1+0x64], R62 ;  /* 0x0000643e01007387 */ /* 0x0001e20000100800 */
[----:B------:R-:W-:Y:S02]  /*93d0*/  SHF.L.U64.HI R30, R241, 0x1, R29 ;  /* 0x00000001f11e7819 */ /* 0x000fe4000001021d */
[----:B------:R-:W-:Y:S02]  /*93e0*/  SHF.L.U64.HI R29, R240, 0x1, R28 ;  /* 0x00000001f01d7819 */ /* 0x000fe4000001021c */
[----:B------:R-:W-:Y:S02]  /*93f0*/  SHF.L.U64.HI R28, R239, 0x1, R27 ;  /* 0x00000001ef1c7819 */ /* 0x000fe4000001021b */
[----:B------:R-:W-:Y:S02]  /*9400*/  SHF.L.U64.HI R27, R238, 0x1, R26 ;  /* 0x00000001ee1b7819 */ /* 0x000fe4000001021a */
[----:B------:R-:W-:-:S02]  /*9410*/  SHF.L.U64.HI R26, R237, 0x1, R25 ;  /* 0x00000001ed1a7819 */ /* 0x000fc40000010219 */
[----:B------:R-:W-:Y:S02]  /*9420*/  SHF.L.U64.HI R25, R236, 0x1, R24 ;  /* 0x00000001ec197819 */ /* 0x000fe40000010218 */
        /* <DEDUP_REMOVED lines=30> */
[----:B0-----:R-:W-:-:S07]  /*9610*/  SHF.L.U64.HI R6, R51, 0x1, R214 ;  /* 0x0000000133067819 */ /* 0x001fce00000102d6 */
.L_x_11:
[----:B------:R-:W2:Y:S01]  /*9620*/  LDL R9, [R1+0x68] ;  /* 0x0000680001097983 */ /* 0x000ea20000100800 */
[C---:B-----5:R-:W-:Y:S02]  /*9630*/  ISETP.GT.AND P5, PT, R3.reuse, 0x1, PT ;  /* 0x000000010300780c */ /* 0x060fe40003fa4270 */
[----:B------:R-:W-:Y:S02]  /*9640*/  IADD3 R8, P1, PT, R2, R52, RZ ;  /* 0x0000003402087210 */ /* 0x000fe40007f3e0ff */
[----:B------:R-:W-:Y:S02]  /*9650*/  PRMT R4, RZ, 0x7610, R4 ;  /* 0x00007610ff047816 */ /* 0x000fe40000000004 */
[----:B------:R-:W-:Y:S01]  /*9660*/  ISETP.GT.AND P3, PT, R3, 0x2, PT ;  /* 0x000000020300780c */ /* 0x000fe20003f64270 */
[----:B--2---:R-:W-:-:S06]  /*9670*/  IMAD.X R9, R53, 0x1, R9, P1 ;  /* 0x0000000135097824 */ /* 0x004fcc00008e0609 */
[----:B------:R0:W5:Y:S04]  /*9680*/  @P5 LDG.E.U16 R4, desc[UR22][R8.64] ;  /* 0x0000001608045981 */ /* 0x000168000c1e1500 */
[----:B------:R-:W0:Y:S01]  /*9690*/  LDL R9, [R1+0x40] ;  /* 0x0000400001097983 */ /* 0x000e220000100800 */
[----:B------:R-:W-:Y:S02]  /*96a0*/  SHF.R.S32.HI R7, RZ, 0x1f, R2 ;  /* 0x0000001fff077819 */ /* 0x000fe40000011402 */
[C---:B------:R-:W-:Y:S02]  /*96b0*/  LEA R6, P4, R2.reuse, R52, 0x1 ;  /* 0x0000003402067211 */ /* 0x040fe400078808ff */
[----:B------:R-:W-:Y:S02]  /*96c0*/  SHF.L.U64.HI R7, R2, 0x1, R7 ;  /* 0x0000000102077819 */ /* 0x000fe40000010207 */
[----:B------:R-:W-:-:S03]  /*96d0*/  PRMT R5, RZ, 0x7610, R5 ;  /* 0x00007610ff057816 */ /* 0x000fc60000000005 */
[----:B------:R-:W-:Y:S01]  /*96e0*/  IMAD.X R7, R53, 0x1, R7, P4 ;  /* 0x0000000135077824 */ /* 0x000fe200020e0607 */
[----:B------:R-:W-:-:S04]  /*96f0*/  ISETP.GT.AND P1, PT, R3, 0x3, PT ;  /* 0x000000030300780c */ /* 0x000fc80003f24270 */
[----:B------:R1:W2:Y:S01]  /*9700*/  @P3 LDG.E.U16 R5, desc[UR22][R6.64] ;  /* 0x0000001606053981 */ /* 0x0002a2000c1e1500 */
[----:B------:R-:W-:-:S03]  /*9710*/  PRMT R204, RZ, 0x7610, R204 ;  /* 0x00007610ffcc7816 */ /* 0x000fc600000000cc */
[----:B------:R-:W1:Y:S01]  /*9720*/  LDL R7, [R1+0x3c] ;  /* 0x00003c0001077983 */ /* 0x000e620000100800 */
[----:B0-----:R-:W-:-:S03]  /*9730*/  LEA R8, P6, R9, R52, 0x1 ;  /* 0x0000003409087211 */ /* 0x001fc600078c08ff */
[----:B------:R-:W3:Y:S02]  /*9740*/  LDL R9, [R1+0x14] ;  /* 0x0000140001097983 */ /* 0x000ee40000100800 */
[----:B---3--:R-:W-:-:S05]  /*9750*/  IMAD.X R9, R53, 0x1, R9, P6 ;  /* 0x0000000135097824 */ /* 0x008fca00030e0609 */
[----:B------:R0:W2:Y:S04]  /*9760*/  @P1 LDG.E.U16 R204, desc[UR22][R8.64] ;  /* 0x0000001608cc1981 */ /* 0x0000a8000c1e1500 */
[----:B------:R-:W0:Y:S01]  /*9770*/  LDL R9, [R1+0x38] ;  /* 0x0000380001097983 */ /* 0x000e220000100800 */
[----:B-1----:R-:W-:-:S03]  /*9780*/  LEA R6, P5, R7, R52, 0x1 ;  /* 0x0000003407067211 */ /* 0x002fc600078a08ff */
[----:B------:R-:W3:Y:S01]  /*9790*/  LDL R7, [R1+0x18] ;  /* 0x0000180001077983 */ /* 0x000ee20000100800 */
[----:B------:R-:W-:Y:S02]  /*97a0*/  ISETP.GT.AND P4, PT, R3, 0x4, PT ;  /* 0x000000040300780c */ /* 0x000fe40003f84270 */
[----:B------:R-:W-:Y:S02]  /*97b0*/  PRMT R202, RZ, 0x7610, R202 ;  /* 0x00007610ffca7816 */ /* 0x000fe400000000ca */
[----:B0-----:R-:W-:Y:S02]  /*97c0*/  LEA R8, P6, R9, R52, 0x1 ;  /* 0x0000003409087211 */ /* 0x001fe400078c08ff */
[----:B------:R-:W4:Y:S01]  /*97d0*/  LDL R9, [R1+0x1c] ;  /* 0x00001c0001097983 */ /* 0x000f220000100800 */
[----:B---3--:R-:W-:Y:S01]  /*97e0*/  IMAD.X R7, R53, 0x1, R7, P5 ;  /* 0x0000000135077824 */ /* 0x008fe200028e0607 */
[----:B------:R-:W-:-:S05]  /*97f0*/  ISETP.GT.AND P3, PT, R3, 0x5, PT ;  /* 0x000000050300780c */ /* 0x000fca0003f64270 */
[----:B------:R0:W3:Y:S01]  /*9800*/  @P4 LDG.E.U16 R202, desc[UR22][R6.64] ;  /* 0x0000001606ca4981 */ /* 0x0000e2000c1e1500 */
[----:B------:R-:W-:-:S03]  /*9810*/  PRMT R203, RZ, 0x7610, R203 ;  /* 0x00007610ffcb7816 */ /* 0x000fc600000000cb */
[----:B------:R-:W0:Y:S01]  /*9820*/  LDL R7, [R1+0x10] ;  /* 0x0000100001077983 */ /* 0x000e220000100800 */
[----:B----4-:R-:W-:-:S05]  /*9830*/  IMAD.X R9, R53, 0x1, R9, P6 ;  /* 0x0000000135097824 */ /* 0x010fca00030e0609 */
[----:B------:R1:W3:Y:S04]  /*9840*/  @P3 LDG.E.U16 R203, desc[UR22][R8.64] ;  /* 0x0000001608cb3981 */ /* 0x0002e8000c1e1500 */
[----:B------:R-:W1:Y:S01]  /*9850*/  LDL R9, [R1+0x34] ;  /* 0x0000340001097983 */ /* 0x000e620000100800 */
[----:B0-----:R-:W-:-:S03]  /*9860*/  LEA R6, P5, R7, R52, 0x1 ;  /* 0x0000003407067211 */ /* 0x001fc600078a08ff */
[----:B------:R-:W4:Y:S01]  /*9870*/  LDL R7, [R1+0x20] ;  /* 0x0000200001077983 */ /* 0x000f220000100800 */
[----:B------:R-:W-:Y:S02]  /*9880*/  ISETP.GT.AND P1, PT, R3, 0x6, PT ;  /* 0x000000060300780c */ /* 0x000fe40003f24270 */
[----:B------:R-:W-:Y:S02]  /*9890*/  PRMT R201, RZ, 0x7610, R201 ;  /* 0x00007610ffc97816 */ /* 0x000fe400000000c9 */
[----:B-1----:R-:W-:Y:S02]  /*98a0*/  LEA R8, P6, R9, R52, 0x1 ;  /* 0x0000003409087211 */ /* 0x002fe400078c08ff */
[----:B------:R-:W2:Y:S01]  /*98b0*/  LDL R9, [R1+0x44] ;  /* 0x0000440001097983 */ /* 0x000ea20000100800 */
[----:B----4-:R-:W-:Y:S01]  /*98c0*/  IMAD.X R7, R53, 0x1, R7, P5 ;  /* 0x0000000135077824 */ /* 0x010fe200028e0607 */
[----:B------:R-:W-:-:S05]  /*98d0*/  ISETP.GT.AND P4, PT, R3, 0x7, PT ;  /* 0x000000070300780c */ /* 0x000fca0003f84270 */
[----:B------:R0:W5:Y:S01]  /*98e0*/  @P1 LDG.E.U16 R201, desc[UR22][R6.64] ;  /* 0x0000001606c91981 */ /* 0x000162000c1e1500 */
[----:B------:R-:W-:-:S03]  /*98f0*/  PRMT R200, RZ, 0x7610, R200 ;  /* 0x00007610ffc87816 */ /* 0x000fc600000000c8 */
[----:B------:R-:W0:Y:S01]  /*9900*/  LDL R7, [R1+0x30] ;  /* 0x0000300001077983 */ /* 0x000e220000100800 */
[----:B--2---:R-:W-:-:S05]  /*9910*/  IMAD.X R9, R53, 0x1, R9, P6 ;  /* 0x0000000135097824 */ /* 0x004fca00030e0609 */
[----:B------:R1:W5:Y:S04]  /*9920*/  @P4 LDG.E.U16 R200, desc[UR22][R8.64] ;  /* 0x0000001608c84981 */ /* 0x000368000c1e1500 */
[----:B------:R-:W1:Y:S01]  /*9930*/  LDL R9, [R1+0x2c] ;  /* 0x00002c0001097983 */ /* 0x000e620000100800 */
[----:B0-----:R-:W-:-:S03]  /*9940*/  LEA R6, P5, R7, R52, 0x1 ;  /* 0x0000003407067211 */ /* 0x001fc600078a08ff */
[----:B------:R-:W2:Y:S01]  /*9950*/  LDL R7, [R1+0x48] ;  /* 0x0000480001077983 */ /* 0x000ea20000100800 */
[----:B------:R-:W-:Y:S02]  /*9960*/  ISETP.GT.AND P3, PT, R3, 0x8, PT ;  /* 0x000000080300780c */ /* 0x000fe40003f64270 */
[----:B------:R-:W-:Y:S02]  /*9970*/  PRMT R198, RZ, 0x7610, R198 ;  /* 0x00007610ffc67816 */ /* 0x000fe400000000c6 */
[----:B-1----:R-:W-:Y:S02]  /*9980*/  LEA R8, P6, R9, R52, 0x1 ;  /* 0x0000003409087211 */ /* 0x002fe400078c08ff */
[----:B------:R-:W4:Y:S01]  /*9990*/  LDL R9, [R1+0x4c] ;  /* 0x00004c0001097983 */ /* 0x000f220000100800 */
[----:B--2---:R-:W-:Y:S01]  /*99a0*/  IMAD.X R7, R53, 0x1, R7, P5 ;  /* 0x0000000135077824 */ /* 0x004fe200028e0607 */
[----:B------:R-:W-:-:S05]  /*99b0*/  ISETP.GT.AND P1, PT, R3, 0x9, PT ;  /* 0x000000090300780c */ /* 0x000fca0003f24270 */
[----:B------:R0:W5:Y:S01]  /*99c0*/  @P3 LDG.E.U16 R198, desc[UR22][R6.64] ;  /* 0x0000001606c63981 */ /* 0x000162000c1e1500 */
[----:B------:R-:W-:-:S03]  /*99d0*/  PRMT R199, RZ, 0x7610, R199 ;  /* 0x00007610ffc77816 */ /* 0x000fc600000000c7 */
[----:B------:R-:W0:Y:S01]  /*99e0*/  LDL R7, [R1+0xc] ;  /* 0x00000c0001077983 */ /* 0x000e220000100800 */
[----:B----4-:R-:W-:-:S05]  /*99f0*/  IMAD.X R9, R53, 0x1, R9, P6 ;  /* 0x0000000135097824 */ /* 0x010fca00030e0609 */
        /* <DEDUP_REMOVED lines=29> */
[----:B------:R-:W1:Y:S01]  /*9bd0*/  LDL R9, [R1] ;  /* 0x0000000001097983 */ /* 0x000e620000100800 */
[----:B0-----:R-:W-:-:S03]  /*9be0*/  LEA R6, P5, R7, R52, 0x1 ;  /* 0x0000003407067211 */ /* 0x001fc600078a08ff */
[----:B------:R-:W2:Y:S01]  /*9bf0*/  LDL R7, [R1+0x60] ;  /* 0x0000600001077983 */ /* 0x000ea20000100800 */
[----:B------:R-:W-:Y:S02]  /*9c00*/  ISETP.GT.AND P3, PT, R3, 0xe, PT ;  /* 0x0000000e0300780c */ /* 0x000fe40003f64270 */
[----:B------:R-:W-:Y:S02]  /*9c10*/  PRMT R11, RZ, 0x7610, R11 ;  /* 0x00007610ff0b7816 */ /* 0x000fe4000000000b */
[----:B-1----:R-:W-:Y:S02]  /*9c20*/  LEA R8, P6, R9, R52, 0x1 ;  /* 0x0000003409087211 */ /* 0x002fe400078c08ff */
[----:B------:R-:W4:Y:S01]  /*9c30*/  LDL R9, [R1+0x64] ;  /* 0x0000640001097983 */ /* 0x000f220000100800 */
[----:B--2---:R-:W-:Y:S01]  /*9c40*/  IMAD.X R7, R53, 0x1, R7, P5 ;  /* 0x0000000135077824 */ /* 0x004fe200028e0607 */
[C---:B------:R-:W-:Y:S02]  /*9c50*/  ISETP.GT.AND P1, PT, R3.reuse, 0xf, PT ;  /* 0x0000000f0300780c */ /* 0x040fe40003f24270 */
[----:B------:R-:W-:-:S03]  /*9c60*/  ISETP.GT.AND P4, PT, R3, 0x10, PT ;  /* 0x000000100300780c */ /* 0x000fc60003f84270 */
[----:B------:R0:W5:Y:S01]  /*9c70*/  @P3 LDG.E.U16 R11, desc[UR22][R6.64] ;  /* 0x00000016060b3981 */ /* 0x000162000c1e1500 */
[----:B------:R-:W-:Y:S02]  /*9c80*/  PRMT R194, RZ, 0x7610, R194 ;  /* 0x00007610ffc27816 */ /* 0x000fe400000000c2 */
[----:B0-----:R-:W-:Y:S02]  /*9c90*/  SHF.R.S32.HI R7, RZ, 0x1f, R252 ;  /* 0x0000001fff077819 */ /* 0x001fe400000114fc */
[C---:B------:R-:W-:Y:S02]  /*9ca0*/  LEA R6, P5, R252.reuse, R52, 0x1 ;  /* 0x00000034fc067211 */ /* 0x040fe400078a08ff */
[----:B------:R-:W-:Y:S02]  /*9cb0*/  SHF.L.U64.HI R7, R252, 0x1, R7 ;  /* 0x00000001fc077819 */ /* 0x000fe40000010207 */
[----:B------:R-:W-:-:S03]  /*9cc0*/  PRMT R193, RZ, 0x7610, R193 ;  /* 0x00007610ffc17816 */ /* 0x000fc600000000c1 */
[----:B------:R-:W-:Y:S01]  /*9cd0*/  IMAD.X R7, R53, 0x1, R7, P5 ;  /* 0x0000000135077824 */ /* 0x000fe200028e0607 */
[----:B------:R-:W-:-:S04]  /*9ce0*/  ISETP.GT.AND P3, PT, R3, 0x11, PT ;  /* 0x000000110300780c */ /* 0x000fc80003f64270 */
[----:B------:R0:W5:Y:S01]  /*9cf0*/  @P4 LDG.E.U16 R193, desc[UR22][R6.64] ;  /* 0x0000001606c14981 */ /* 0x000162000c1e1500 */
[----:B------:R-:W-:Y:S02]  /*9d00*/  PRMT R12, RZ, 0x7610, R12 ;  /* 0x00007610ff0c7816 */ /* 0x000fe4000000000c */
[----:B0-----:R-:W-:Y:S02]  /*9d10*/  SHF.R.S32.HI R7, RZ, 0x1f, R250 ;  /* 0x0000001fff077819 */ /* 0x001fe400000114fa */
[C---:B------:R-:W-:Y:S02]  /*9d20*/  LEA R6, P5, R250.reuse, R52, 0x1 ;  /* 0x00000034fa067211 */ /* 0x040fe400078a08ff */
[----:B------:R-:W-:Y:S02]  /*9d30*/  SHF.L.U64.HI R7, R250, 0x1, R7 ;  /* 0x00000001fa077819 */ /* 0x000fe40000010207 */
[----:B------:R-:W-:-:S03]  /*9d40*/  PRMT R192, RZ, 0x7610, R192 ;  /* 0x00007610ffc07816 */ /* 0x000fc600000000c0 */
[----:B------:R-:W-:Y:S01]  /*9d50*/  IMAD.X R7, R53, 0x1, R7, P5 ;  /* 0x0000000135077824 */ /* 0x000fe200028e0607 */
[----:B------:R-:W-:Y:S02]  /*9d60*/  ISETP.GT.AND P4, PT, R3, 0x13, PT ;  /* 0x000000130300780c */ /* 0x000fe40003f84270 */
[----:B------:R-:W-:Y:S02]  /*9d70*/  PRMT R13, RZ, 0x7610, R13 ;  /* 0x00007610ff0d7816 */ /* 0x000fe4000000000d */
[----:B------:R-:W-:Y:S02]  /*9d80*/  PRMT R14, RZ, 0x7610, R14 ;  /* 0x00007610ff0e7816 */ /* 0x000fe4000000000e */
[----:B------:R-:W-:Y:S02]  /*9d90*/  PRMT R191, RZ, 0x7610, R191 ;  /* 0x00007610ffbf7816 */ /* 0x000fe400000000bf */
[----:B------:R-:W-:Y:S02]  /*9da0*/  PRMT R15, RZ, 0x7610, R15 ;  /* 0x00007610ff0f7816 */ /* 0x000fe4000000000f */
        /* <DEDUP_REMOVED lines=19> */
[----:B------:R-:W-:Y:S01]  /*9ee0*/  PRMT R25, RZ, 0x7610, R25 ;  /* 0x00007610ff197816 */ /* 0x000fe20000000019 */
[----:B----4-:R-:W-:-:S05]  /*9ef0*/  IMAD.X R9, R53, 0x1, R9, P6 ;  /* 0x0000000135097824 */ /* 0x010fca00030e0609 */
[----:B------:R0:W5:Y:S01]  /*9f00*/  @P1 LDG.E.U16 R194, desc[UR22][R8.64] ;  /* 0x0000001608c21981 */ /* 0x000162000c1e1500 */
[----:B------:R-:W-:Y:S02]  /*9f10*/  ISETP.GT.AND P1, PT, R3, 0x12, PT ;  /* 0x000000120300780c */ /* 0x000fe40003f24270 */
[----:B0-----:R-:W-:Y:S02]  /*9f20*/  SHF.R.S32.HI R9, RZ, 0x1f, R251 ;  /* 0x0000001fff097819 */ /* 0x001fe400000114fb */
[C---:B------:R-:W-:Y:S02]  /*9f30*/  LEA R8, P6, R251.reuse, R52, 0x1 ;  /* 0x00000034fb087211 */ /* 0x040fe400078c08ff */
[----:B------:R-:W-:-:S07]  /*9f40*/  SHF.L.U64.HI R9, R251, 0x1, R9 ;  /* 0x00000001fb097819 */ /* 0x000fce0000010209 */
[----:B------:R0:W5:Y:S01]  /*9f50*/  @P1 LDG.E.U16 R192, desc[UR22][R6.64] ;  /* 0x0000001606c01981 */ /* 0x000162000c1e1500 */
[----:B------:R-:W-:-:S05]  /*9f60*/  IMAD.X R9, R53, 0x1, R9, P6 ;  /* 0x0000000135097824 */ /* 0x000fca00030e0609 */
[----:B------:R1:W5:Y:S01]  /*9f70*/  @P3 LDG.E.U16 R12, desc[UR22][R8.64] ;  /* 0x00000016080c3981 */ /* 0x000362000c1e1500 */
[----:B0-----:R-:W-:Y:S02]  /*9f80*/  SHF.R.S32.HI R7, RZ, 0x1f, R248 ;  /* 0x0000001fff077819 */ /* 0x001fe400000114f8 */
[----:B------:R-:W-:Y:S02]  /*9f90*/  ISETP.GT.AND P3, PT, R3, 0x14, PT ;  /* 0x000000140300780c */ /* 0x000fe40003f64270 */
[----:B-1----:R-:W-:Y:S02]  /*9fa0*/  SHF.R.S32.HI R9, RZ, 0x1f, R249 ;  /* 0x0000001fff097819 */ /* 0x002fe400000114f9 */
[CC--:B------:R-:W-:Y:S02]  /*9fb0*/  LEA R8, P6, R249.reuse, R52.reuse, 0x1 ;  /* 0x00000034f9087211 */ /* 0x0c0fe400078c08ff */
[----:B------:R-:W-:Y:S02]  /*9fc0*/  SHF.L.U64.HI R9, R249, 0x1, R9 ;  /* 0x00000001f9097819 */ /* 0x000fe40000010209 */
[----:B------:R-:W-:-:S02]  /*9fd0*/  LEA R6, P5, R248, R52, 0x1 ;  /* 0x00000034f8067211 */ /* 0x000fc400078a08ff */
[----:B------:R-:W-:Y:S01]  /*9fe0*/  SHF.L.U64.HI R7, R248, 0x1, R7 ;  /* 0x00000001f8077819 */ /* 0x000fe20000010207 */
[----:B------:R-:W-:Y:S01]  /*9ff0*/  IMAD.X R9, R53, 0x1, R9, P6 ;  /* 0x0000000135097824 */ /* 0x000fe200030e0609 */
[----:B------:R-:W-:-:S03]  /*a000*/  ISETP.GT.AND P1, PT, R3, 0x15, PT ;  /* 0x000000150300780c */ /* 0x000fc60003f24270 */
[----:B------:R-:W-:Y:S01]  /*a010*/  IMAD.X R7, R53, 0x1, R7, P5 ;  /* 0x0000000135077824 */ /* 0x000fe200028e0607 */
[----:B------:R0:W5:Y:S01]  /*a020*/  @P4 LDG.E.U16 R13, desc[UR22][R8.64] ;  /* 0x00000016080d4981 */ /* 0x000162000c1e1500 */
[----:B------:R-:W-:-:S03]  /*a030*/  ISETP.GT.AND P4, PT, R3, 0x16, PT ;  /* 0x000000160300780c */ /* 0x000fc60003f84270 */
[----:B------:R1:W5:Y:S01]  /*a040*/  @P3 LDG.E.U16 R14, desc[UR22][R6.64] ;  /* 0x00000016060e3981 */ /* 0x000362000c1e1500 */
[----:B0-----:R-:W-:Y:S02]  /*a050*/  SHF.R.S32.HI R9, RZ, 0x1f, R247 ;  /* 0x0000001fff097819 */ /* 0x001fe400000114f7 */
[CC--:B------:R-:W-:Y:S02]  /*a060*/  LEA R8, P6, R247.reuse, R52.reuse, 0x1 ;  /* 0x00000034f7087211 */ /* 0x0c0fe400078c08ff */
[----:B------:R-:W-:Y:S02]  /*a070*/  SHF.L.U64.HI R9, R247, 0x1, R9 ;  /* 0x00000001f7097819 */ /* 0x000fe40000010209 */
[----:B-1----:R-:W-:Y:S02]  /*a080*/  SHF.R.S32.HI R7, RZ, 0x1f, R246 ;  /* 0x0000001fff077819 */ /* 0x002fe400000114f6 */
[C---:B------:R-:W-:Y:S01]  /*a090*/  LEA R6, P5, R246.reuse, R52, 0x1 ;  /* 0x00000034f6067211 */ /* 0x040fe200078a08ff */
[----:B------:R-:W-:Y:S01]  /*a0a0*/  IMAD.X R9, R53, 0x1, R9, P6 ;  /* 0x0000000135097824 */ /* 0x000fe200030e0609 */
[----:B------:R-:W-:-:S02]  /*a0b0*/  SHF.L.U64.HI R7, R246, 0x1, R7 ;  /* 0x00000001f6077819 */ /* 0x000fc40000010207 */
[----:B------:R-:W-:Y:S02]  /*a0c0*/  ISETP.GT.AND P3, PT, R3, 0x17, PT ;  /* 0x000000170300780c */ /* 0x000fe40003f64270 */
[----:B------:R0:W5:Y:S01]  /*a0d0*/  @P1 LDG.E.U16 R191, desc[UR22][R8.64] ;  /* 0x0000001608bf1981 */ /* 0x000162000c1e1500 */
[----:B------:R-:W-:Y:S01]  /*a0e0*/  IMAD.X R7, R53, 0x1, R7, P5 ;  /* 0x0000000135077824 */ /* 0x000fe200028e0607 */
[----:B------:R-:W-:-:S04]  /*a0f0*/  ISETP.GT.AND P1, PT, R3, 0x18, PT ;  /* 0x000000180300780c */ /* 0x000fc80003f24270 */
        /* <DEDUP_REMOVED lines=128> */
[----:B------:R-:W-:Y:S02]  /*a900*/  PRMT R34, RZ, 0x7610, R34 ;  /* 0x00007610ff227816 */ /* 0x000fe40000000022 */
[----:B------:R-:W-:Y:S01]  /*a910*/  PRMT R33, RZ, 0x7610, R33 ;  /* 0x00007610ff217816 */ /* 0x000fe20000000021 */
[----:B------:R-:W-:Y:S01]  /*a920*/  IMAD.X R7, R53, 0x1, R7, P5 ;  /* 0x0000000135077824 */ /* 0x000fe200028e0607 */
[C---:B------:R-:W-:Y:S02]  /*a930*/  ISETP.GT.AND P1, PT, R3.reuse, 0x2d, PT ;  /* 0x0000002d0300780c */ /* 0x040fe40003f24270 */
        /* <DEDUP_REMOVED lines=35> */
[----:B------:R-:W-:Y:S01]  /*ab70*/  PRMT R31, RZ, 0x7610, R31 ;  /* 0x00007610ff1f7816 */ /* 0x000fe2000000001f */
[----:B------:R-:W-:Y:S01]  /*ab80*/  IMAD.X R9, R53, 0x1, R9, P3 ;  /* 0x0000000135097824 */ /* 0x000fe200018e0609 */
[----:B------:R-:W-:-:S02]  /*ab90*/  LEA R6, P1, R206, R52, 0x1 ;  /* 0x00000034ce067211 */ /* 0x000fc400078208ff */
[----:B------:R-:W-:Y:S02]  /*aba0*/  SHF.L.U64.HI R7, R206, 0x1, R7 ;  /* 0x00000001ce077819 */ /* 0x000fe40000010207 */
[----:B------:R-:W-:Y:S01]  /*abb0*/  PRMT R29, RZ, 0x7610, R29 ;  /* 0x00007610ff1d7816 */ /* 0x000fe2000000001d */
[----:B------:R0:W5:Y:S02]  /*abc0*/  @P4 LDG.E.U16 R31, desc[UR22][R8.64] ;  /* 0x00000016081f4981 */ /* 0x000164000c1e1500 */
[----:B------:R-:W-:Y:S01]  /*abd0*/  IMAD.X R7, R53, 0x1, R7, P1 ;  /* 0x0000000135077824 */ /* 0x000fe200008e0607 */
[----:B------:R-:W-:-:S04]  /*abe0*/  ISETP.GT.AND P3, PT, R3, 0x33, PT ;  /* 0x000000330300780c */ /* 0x000fc80003f64270 */
[----:B------:R1:W5:Y:S01]  /*abf0*/  @P5 LDG.E.U16 R29, desc[UR22][R6.64] ;  /* 0x00000016061d5981 */ /* 0x000362000c1e1500 */
[----:B0-----:R-:W-:-:S04]  /*ac00*/  SHF.R.S32.HI R9, RZ, 0x1f, R39 ;  /* 0x0000001fff097819 */ /* 0x001fc80000011427 */
[C---:B------:R-:W-:Y:S02]  /*ac10*/  SHF.L.U64.HI R9, R39.reuse, 0x1, R9 ;  /* 0x0000000127097819 */ /* 0x040fe40000010209 */
[----:B-1----:R-:W-:Y:S02]  /*ac20*/  LEA R6, P1, R39, R52, 0x1 ;  /* 0x0000003427067211 */ /* 0x002fe400078208ff */
[----:B------:R-:W-:-:S03]  /*ac30*/  PRMT R30, RZ, 0x7610, R30 ;  /* 0x00007610ff1e7816 */ /* 0x000fc6000000001e */
[----:B------:R-:W-:Y:S01]  /*ac40*/  IMAD.X R7, R53, 0x1, R9, P1 ;  /* 0x0000000135077824 */ /* 0x000fe200008e0609 */
[----:B------:R-:W-:-:S04]  /*ac50*/  SHF.R.S32.HI R9, RZ, 0x1f, R40 ;  /* 0x0000001fff097819 */ /* 0x000fc80000011428 */
[----:B------:R0:W5:Y:S01]  /*ac60*/  @P3 LDG.E.U16 R30, desc[UR22][R6.64] ;  /* 0x00000016061e3981 */ /* 0x000162000c1e1500 */
[----:B------:R-:W-:Y:S02]  /*ac70*/  ISETP.GT.AND P3, PT, R3, 0x34, PT ;  /* 0x000000340300780c */ /* 0x000fe40003f64270 */
[C---:B------:R-:W-:Y:S02]  /*ac80*/  SHF.L.U64.HI R9, R40.reuse, 0x1, R9 ;  /* 0x0000000128097819 */ /* 0x040fe40000010209 */
[----:B------:R-:W-:Y:S02]  /*ac90*/  PRMT R205, RZ, 0x7610, R205 ;  /* 0x00007610ffcd7816 */ /* 0x000fe400000000cd */
[----:B0-----:R-:W-:-:S05]  /*aca0*/  LEA R6, P1, R40, R52, 0x1 ;  /* 0x0000003428067211 */ /* 0x001fca00078208ff */
        /* <DEDUP_REMOVED lines=66> */
[C---:B------:R-:W-:Y:S02]  /*b0d0*/  ISETP.GT.AND P3, PT, R3.reuse, 0x3e, PT ;  /* 0x0000003e0300780c */ /* 0x040fe40003f64270 */
[C---:B------:R-:W-:Y:S02]  /*b0e0*/  SHF.L.U64.HI R8, R50.reuse, 0x1, R8 ;  /* 0x0000000132087819 */ /* 0x040fe40000010208 */
[----:B------:R-:W-:Y:S02]  /*b0f0*/  PRMT R220, RZ, 0x7610, R220 ;  /* 0x00007610ffdc7816 */ /* 0x000fe400000000dc */
[----:B0-----:R-:W-:Y:S02]  /*b100*/  LEA R6, P1, R50, R52, 0x1 ;  /* 0x0000003432067211 */ /* 0x001fe400078208ff */
[----:B------:R-:W-:-:S03]  /*b110*/  ISETP.GT.AND P4, PT, R3, 0x3f, PT ;  /* 0x0000003f0300780c */ /* 0x000fc60003f84270 */
[----:B------:R-:W-:Y:S01]  /*b120*/  IMAD.X R7, R53, 0x1, R8, P1 ;  /* 0x0000000135077824 */ /* 0x000fe200008e0608 */
[----:B------:R-:W-:Y:S02]  /*b130*/  SHF.R.S32.HI R8, RZ, 0x1f, R51 ;  /* 0x0000001fff087819 */ /* 0x000fe40000011433 */
[----:B------:R-:W-:Y:S02]  /*b140*/  ISETP.GT.AND P1, PT, R3, RZ, PT ;  /* 0x000000ff0300720c */ /* 0x000fe40003f24270 */
[----:B------:R0:W5:Y:S01]  /*b150*/  @P3 LDG.E.U16 R220, desc[UR22][R6.64] ;  /* 0x0000001606dc3981 */ /* 0x000162000c1e1500 */
[C---:B------:R-:W-:Y:S02]  /*b160*/  SHF.L.U64.HI R8, R51.reuse, 0x1, R8 ;  /* 0x0000000133087819 */ /* 0x040fe40000010208 */
[----:B------:R-:W-:Y:S02]  /*b170*/  PRMT R222, RZ, 0x7610, R222 ;  /* 0x00007610ffde7816 */ /* 0x000fe400000000de */
[----:B0-----:R-:W-:-:S05]  /*b180*/  LEA R6, P3, R51, R52, 0x1 ;  /* 0x0000003433067211 */ /* 0x001fca00078608ff */
[----:B------:R-:W-:Y:S01]  /*b190*/  IMAD.X R7, R53, 0x1, R8, P3 ;  /* 0x0000000135077824 */ /* 0x000fe200018e0608 */
[----:B------:R-:W-:Y:S01]  /*b1a0*/  PRMT R223, RZ, 0x7610, R223 ;  /* 0x00007610ffdf7816 */ /* 0x000fe200000000df */
[----:B------:R-:W-:-:S03]  /*b1b0*/  USHF.L.U32 UR6, UR6, 0x1f, URZ ;  /* 0x0000001f06067899 */ /* 0x000fc600080006ff */
[----:B------:R0:W5:Y:S02]  /*b1c0*/  @P4 LDG.E.U16 R222, desc[UR22][R6.64] ;  /* 0x0000001606de4981 */ /* 0x000164000c1e1500 */
[----:B0-----:R-:W-:Y:S02]  /*b1d0*/  @P1 IMAD.MOV.U32 R6, RZ, RZ, R52 ;  /* 0x000000ffff061224 */ /* 0x001fe400078e0034 */
[----:B------:R-:W-:-:S05]  /*b1e0*/  @P1 IMAD.MOV.U32 R7, RZ, RZ, R53 ;  /* 0x000000ffff071224 */ /* 0x000fca00078e0035 */
[----:B------:R0:W5:Y:S02]  /*b1f0*/  @P1 LDG.E.U16 R223, desc[UR22][R6.64] ;  /* 0x0000001606df1981 */ /* 0x000164000c1e1500 */
[----:B0-----:R-:W-:-:S04]  /*b200*/  IMAD.U32 R7, RZ, RZ, UR6 ;  /* 0x00000006ff077e24 */ /* 0x001fc8000f8e00ff */
[----:B------:R-:W0:Y:S01]  /*b210*/  SYNCS.PHASECHK.TRANS64.TRYWAIT P1, [UR11], R7 ;  /* 0x00000007ff0075a7 */ /* 0x000e22000802110b */
[----:B------:R-:W-:Y:S02]  /*b220*/  PRMT R5, R5, 0x5410, R204 ;  /* 0x0000541005057816 */ /* 0x000fe400000000cc */
[----:B---3--:R-:W-:Y:S01]  /*b230*/  PRMT R6, R202, 0x5410, R203 ;  /* 0x00005410ca067816 */ /* 0x008fe200000000cb */
[----:B0-----:R-:W-:Y:S06]  /*b240*/  @!P1 BRA `(.L_x_9) ;  /* 0x00000058000c9947 */ /* 0x001fec0003800000 */
.L_x_17:
[----:B-----5:R-:W-:Y:S01]  /*b250*/  PRMT R25, R25, 0x5410, R34 ;  /* 0x0000541019197816 */ /* 0x020fe20000000022 */
[----:B------:R-:W-:Y:S01]  /*b260*/  IMAD.WIDE R68, R38, 0x2, R68 ;  /* 0x0000000226447825 */ /* 0x000fe200078e0244 */
[----:B------:R-:W-:Y:S02]  /*b270*/  PRMT R34, R217, 0x5410, R219 ;  /* 0x00005410d9227816 */ /* 0x000fe400000000db */
[----:B------:R-:W0:Y:S01]  /*b280*/  S2R R219, SR_TID.X ;  /* 0x0000000000db7919 */ /* 0x000e220000002100 */
[----:B------:R-:W-:Y:S01]  /*b290*/  PRMT R24, R24, 0x5410, R35 ;  /* 0x0000541018187816 */ /* 0x000fe20000000023 */
[C---:B------:R-:W-:Y:S01]  /*b2a0*/  IMAD.WIDE R74, R38.reuse, 0x2, R74 ;  /* 0x00000002264a7825 */ /* 0x040fe200078e024a */
[----:B------:R-:W-:Y:S02]  /*b2b0*/  PRMT R26, R33, 0x5410, R26 ;  /* 0x00005410211a7816 */ /* 0x000fe4000000001a */
[----:B------:R-:W-:Y:S01]  /*b2c0*/  PRMT R27, R27, 0x5410, R32 ;  /* 0x000054101b1b7816 */ /* 0x000fe20000000020 */
[----:B------:R-:W-:Y:S01]  /*b2d0*/  IMAD.WIDE R82, R38, 0x2, R82 ;  /* 0x0000000226527825 */ /* 0x000fe200078e0252 */
[----:B------:R-:W-:-:S02]  /*b2e0*/  PRMT R28, R28, 0x5410, R31 ;  /* 0x000054101c1c7816 */ /* 0x000fc4000000001f */
[----:B------:R-:W-:Y:S01]  /*b2f0*/  PRMT R29, R29, 0x5410, R30 ;  /* 0x000054101d1d7816 */ /* 0x000fe2000000001e */
[----:B------:R-:W-:Y:S01]  /*b300*/  IMAD.WIDE R90, R38, 0x2, R90 ;  /* 0x00000002265a7825 */ /* 0x000fe200078e025a */
[----:B------:R-:W-:Y:S02]  /*b310*/  PRMT R7, R201, 0x5410, R200 ;  /* 0x00005410c9077816 */ /* 0x000fe400000000c8 */
[----:B------:R-:W-:Y:S01]  /*b320*/  PRMT R8, R198, 0x5410, R199 ;  /* 0x00005410c6087816 */ /* 0x000fe200000000c7 */
[----:B------:R-:W-:Y:S01]  /*b330*/  IMAD.WIDE R98, R38, 0x2, R98 ;  /* 0x0000000226627825 */ /* 0x000fe200078e0262 */
        /* <DEDUP_REMOVED lines=31> */
[----:B0-----:R-:W-:Y:S01]  /*b530*/  LOP3.LUT R219, R219, 0x3f, RZ, 0xc0, !PT ;  /* 0x0000003fdbdb7812 */ /* 0x001fe200078ec0ff */
[C---:B------:R-:W-:Y:S01]  /*b540*/  IMAD.WIDE R186, R38.reuse, 0x2, R186 ;  /* 0x0000000226ba7825 */ /* 0x040fe200078e02ba */
[----:B------:R0:W-:Y:S01]  /*b550*/  STTM.x32 tmem[UR10+0x80], R4 ;  /* 0x00008004000079ed */ /* 0x0001e200082c000a */
[----:B------:R-:W1:Y:S01]  /*b560*/  FENCE.VIEW.ASYNC.T ;  /* 0x00000000000073c6 */ /* 0x000e620000000200 */
[----:B------:R-:W-:Y:S01]  /*b570*/  ISETP.GE.AND P1, PT, R219, R3, PT ;  /* 0x00000003db00720c */ /* 0x000fe20003f26270 */
[C---:B------:R-:W-:Y:S01]  /*b580*/  IMAD.WIDE R184, R38.reuse, 0x2, R184 ;  /* 0x0000000226b87825 */ /* 0x040fe200078e02b8 */
[----:B------:R-:W-:Y:S01]  /*b590*/  PRMT R54, RZ, 0x7610, R54 ;  /* 0x00007610ff367816 */ /* 0x000fe20000000036 */
[----:B-1----:R-:W-:Y:S01]  /*b5a0*/  BAR.SYNC.DEFER_BLOCKING 0x0 ;  /* 0x0000000000007b1d */ /* 0x002fe20000010000 */
[----:B------:R-:W-:Y:S01]  /*b5b0*/  PRMT R57, RZ, 0x7610, R57 ;  /* 0x00007610ff397816 */ /* 0x000fe20000000039 */
[----:B------:R-:W-:Y:S01]  /*b5c0*/  IMAD.WIDE R176, R38, 0x2, R176 ;  /* 0x0000000226b07825 */ /* 0x000fe200078e02b0 */
[----:B------:R-:W-:-:S02]  /*b5d0*/  PRMT R188, RZ, 0x7610, R188 ;  /* 0x00007610ffbc7816 */ /* 0x000fc400000000bc */
[----:B------:R-:W-:Y:S01]  /*b5e0*/  PRMT R191, RZ, 0x7610, R191 ;  /* 0x00007610ffbf7816 */ /* 0x000fe200000000bf */
[C---:B------:R-:W-:Y:S01]  /*b5f0*/  IMAD.WIDE R168, R38.reuse, 0x2, R168 ;  /* 0x0000000226a87825 */ /* 0x040fe200078e02a8 */
[----:B------:R-:W-:Y:S02]  /*b600*/  PRMT R193, RZ, 0x7610, R193 ;  /* 0x00007610ffc17816 */ /* 0x000fe400000000c1 */
[----:B------:R-:W-:Y:S01]  /*b610*/  PRMT R195, RZ, 0x7610, R195 ;  /* 0x00007610ffc37816 */ /* 0x000fe200000000c3 */
[C---:B------:R-:W-:Y:S01]  /*b620*/  IMAD.WIDE R160, R38.reuse, 0x2, R160 ;  /* 0x0000000226a07825 */ /* 0x040fe200078e02a0 */
[----:B------:R-:W-:Y:S02]  /*b630*/  PRMT R197, RZ, 0x7610, R197 ;  /* 0x00007610ffc57816 */ /* 0x000fe400000000c5 */
        /* <DEDUP_REMOVED lines=8> */
[----:B------:R-:W-:Y:S01]  /*b6c0*/  PRMT R194, RZ, 0x7610, R194 ;  /* 0x00007610ffc27816 */ /* 0x000fe200000000c2 */
[----:B------:R-:W2:Y:S01]  /*b6d0*/  @!P1 LDG.E.U16 R54, desc[UR22][R122.64] ;  /* 0x000000167a369981 */ /* 0x000ea2000c1e1500 */
[----:B------:R-:W-:Y:S01]  /*b6e0*/  PRMT R196, RZ, 0x7610, R196 ;  /* 0x00007610ffc47816 */ /* 0x000fe200000000c4 */
[C---:B------:R-:W-:Y:S01]  /*b6f0*/  IMAD.WIDE R128, R38.reuse, 0x2, R128 ;  /* 0x0000000226807825 */ /* 0x040fe200078e0280 */
[----:B------:R-:W-:Y:S01]  /*b700*/  PRMT R198, RZ, 0x7610, R198 ;  /* 0x00007610ffc67816 */ /* 0x000fe200000000c6 */
[----:B------:R-:W3:Y:S01]  /*b710*/  @!P1 LDG.E.U16 R57, desc[UR22][R114.64] ;  /* 0x0000001672399981 */ /* 0x000ee2000c1e1500 */
[----:B------:R-:W-:Y:S01]  /*b720*/  PRMT R200, RZ, 0x7610, R200 ;  /* 0x00007610ffc87816 */ /* 0x000fe200000000c8 */
[C---:B------:R-:W-:Y:S01]  /*b730*/  IMAD.WIDE R120, R38.reuse, 0x2, R120 ;  /* 0x0000000226787825 */ /* 0x040fe200078e0278 */
[----:B------:R-:W-:Y:S01]  /*b740*/  PRMT R56, RZ, 0x7610, R56 ;  /* 0x00007610ff387816 */ /* 0x000fe20000000038 */
[----:B------:R-:W4:Y:S01]  /*b750*/  @!P1 LDG.E.U16 R188, desc[UR22][R106.64] ;  /* 0x000000166abc9981 */ /* 0x000f22000c1e1500 */
[----:B------:R-:W-:Y:S01]  /*b760*/  PRMT R63, RZ, 0x7610, R63 ;  /* 0x00007610ff3f7816 */ /* 0x000fe2000000003f */
[C---:B------:R-:W-:Y:S01]  /*b770*/  IMAD.WIDE R112, R38.reuse, 0x2, R112 ;  /* 0x0000000226707825 */ /* 0x040fe200078e0270 */
[----:B------:R-:W-:Y:S01]  /*b780*/  PRMT R190, RZ, 0x7610, R190 ;  /* 0x00007610ffbe7816 */ /* 0x000fe200000000be */
[----:B------:R-:W4:Y:S02]  /*b790*/  @!P1 LDG.E.U16 R191, desc[UR22][R98.64] ;  /* 0x0000001662bf9981 */ /* 0x000f24000c1e1500 */
[----:B------:R-:W-:-:S02]  /*b7a0*/  IMAD.WIDE R104, R38, 0x2, R104 ;  /* 0x0000000226687825 */ /* 0x000fc400078e0268 */
[----:B------:R-:W4:Y:S02]  /*b7b0*/  @!P1 LDG.E.U16 R193, desc[UR22][R90.64] ;  /* 0x000000165ac19981 */ /* 0x000f24000c1e1500 */
[C---:B------:R-:W-:Y:S02]  /*b7c0*/  IMAD.WIDE R96, R38.reuse, 0x2, R96 ;  /* 0x0000000226607825 */ /* 0x040fe400078e0260 */
[----:B------:R-:W4:Y:S02]  /*b7d0*/  @!P1 LDG.E.U16 R195, desc[UR22][R82.64] ;  /* 0x0000001652c39981 */ /* 0x000f24000c1e1500 */
[C---:B------:R-:W-:Y:S02]  /*b7e0*/  IMAD.WIDE R88, R38.reuse, 0x2, R88 ;  /* 0x0000000226587825 */ /* 0x040fe400078e0258 */
        /* <DEDUP_REMOVED lines=8> */
[----:B------:R-:W4:Y:S01]  /*b870*/  @!P1 LDG.E.U16 R189, desc[UR22][R104.64] ;  /* 0x0000001668bd9981 */ /* 0x000f22000c1e1500 */
[----:B0-----:R-:W-:Y:S01]  /*b880*/  PRMT R4, RZ, 0x7610, R4 ;  /* 0x00007610ff047816 */ /* 0x001fe20000000004 */
[C---:B------:R-:W-:Y:S01]  /*b890*/  IMAD.WIDE R174, R38.reuse, 0x2, R174 ;  /* 0x0000000226ae7825 */ /* 0x040fe200078e02ae */
[----:B------:R-:W-:Y:S01]  /*b8a0*/  PRMT R8, RZ, 0x7610, R8 ;  /* 0x00007610ff087816 */ /* 0x000fe20000000008 */
[----:B------:R-:W4:Y:S01]  /*b8b0*/  @!P1 LDG.E.U16 R192, desc[UR22][R96.64] ;  /* 0x0000001660c09981 */ /* 0x000f22000c1e1500 */
[----:B------:R-:W-:Y:S01]  /*b8c0*/  PRMT R12, RZ, 0x7610, R12 ;  /* 0x00007610ff0c7816 */ /* 0x000fe2000000000c */
        /* <DEDUP_REMOVED lines=88> */
[----:B------:R-:W-:Y:S01]  /*be50*/  PRMT R207, RZ, 0x7610, R207 ;  /* 0x00007610ffcf7816 */ /* 0x000fe200000000cf */
[C---:B------:R-:W-:Y:S02]  /*be60*/  IMAD.WIDE R172, R38.reuse, 0x2, R172 ;  /* 0x0000000226ac7825 */ /* 0x040fe400078e02ac */
[----:B------:R-:W4:Y:S01]  /*be70*/  @!P1 LDG.E.U16 R34, desc[UR22][R126.64] ;  /* 0x000000167e229981 */ /* 0x000f22000c1e1500 */
[----:B------:R-:W-:Y:S01]  /*be80*/  PRMT R208, RZ, 0x7610, R208 ;  /* 0x00007610ffd07816 */ /* 0x000fe200000000d0 */
[C---:B------:R-:W-:Y:S02]  /*be90*/  IMAD.WIDE R180, R38.reuse, 0x2, R180 ;  /* 0x0000000226b47825 */ /* 0x040fe400078e02b4 */
[----:B------:R-:W4:Y:S01]  /*bea0*/  @!P1 LDG.E.U16 R56, desc[UR22][R118.64] ;  /* 0x0000001676389981 */ /* 0x000f22000c1e1500 */
[----:B------:R-:W-:Y:S01]  /*beb0*/  PRMT R210, RZ, 0x7610, R210 ;  /* 0x00007610ffd27816 */ /* 0x000fe200000000d2 */
[----:B------:R-:W-:Y:S01]  /*bec0*/  IMAD.WIDE R58, R38, 0x2, R58 ;  /* 0x00000002263a7825 */ /* 0x000fe200078e023a */
[----:B------:R-:W-:Y:S01]  /*bed0*/  PRMT R211, RZ, 0x7610, R211 ;  /* 0x00007610ffd37816 */ /* 0x000fe200000000d3 */
[----:B------:R-:W4:Y:S01]  /*bee0*/  @!P1 LDG.E.U16 R63, desc[UR22][R110.64] ;  /* 0x000000166e3f9981 */ /* 0x000f22000c1e1500 */
[----:B------:R-:W-:-:S02]  /*bef0*/  PRMT R213, RZ, 0x7610, R213 ;  /* 0x00007610ffd57816 */ /* 0x000fc400000000d5 */
[----:B------:R-:W-:Y:S01]  /*bf00*/  PRMT R214, RZ, 0x7610, R214 ;  /* 0x00007610ffd67816 */ /* 0x000fe200000000d6 */
[----:B------:R-:W4:Y:S01]  /*bf10*/  @!P1 LDG.E.U16 R190, desc[UR22][R102.64] ;  /* 0x0000001666be9981 */ /* 0x000f22000c1e1500 */
[----:B------:R-:W-:Y:S02]  /*bf20*/  PRMT R216, RZ, 0x7610, R216 ;  /* 0x00007610ffd87816 */ /* 0x000fe400000000d8 */
[----:B------:R-:W-:Y:S01]  /*bf30*/  PRMT R217, RZ, 0x7610, R217 ;  /* 0x00007610ffd97816 */ /* 0x000fe200000000d9 */
[----:B------:R-:W4:Y:S04]  /*bf40*/  @!P1 LDG.E.U16 R201, desc[UR22][R94.64] ;  /* 0x000000165ec99981 */ /* 0x000f28000c1e1500 */
        /* <DEDUP_REMOVED lines=19> */
[----:B------:R-:W4:Y:S01]  /*c080*/  @!P1 LDG.E.U16 R217, desc[UR22][R58.64] ;  /* 0x000000163ad99981 */ /* 0x000f22000c1e1500 */
[----:B------:R-:W-:Y:S01]  /*c090*/  BAR.SYNC.DEFER_BLOCKING 0x0 ;  /* 0x0000000000007b1d */ /* 0x000fe20000010000 */
[----:B------:R-:W-:-:S02]  /*c0a0*/  LOP3.LUT R220, R36, 0x20, RZ, 0x3c, !PT ;  /* 0x0000002024dc7812 */ /* 0x000fc400078e3cff */
[----:B------:R-:W-:-:S03]  /*c0b0*/  LOP3.LUT R219, R36, 0x40, RZ, 0x3c, !PT ;  /* 0x0000004024db7812 */ /* 0x000fc600078e3cff */
[----:B--2---:R0:W-:Y:S04]  /*c0c0*/  STS.U16 [R36+UR9+0x6000], R54 ;  /* 0x0060003624007988 */ /* 0x0041e80008000409 */
[----:B---3--:R0:W-:Y:S04]  /*c0d0*/  STS.U16 [R36+UR9+0x6400], R57 ;  /* 0x0064003924007988 */ /* 0x0081e80008000409 */
[----:B----4-:R0:W-:Y:S04]  /*c0e0*/  STS.U16 [R36+UR9+0x6800], R188 ;  /* 0x006800bc24007988 */ /* 0x0101e80008000409 */
[----:B------:R0:W-:Y:S04]  /*c0f0*/  STS.U16 [R36+UR9+0x6c00], R191 ;  /* 0x006c00bf24007988 */ /* 0x0001e80008000409 */
        /* <DEDUP_REMOVED lines=59> */
[----:B------:R0:W-:Y:S01]  /*c4b0*/  STS.U16 [R37+UR9+0x7f00], R217 ;  /* 0x007f00d925007988 */ /* 0x0001e20008000409 */
[----:B------:R1:W-:Y:S06]  /*c4c0*/  MEMBAR.ALL.CTA ;  /* 0x0000000000007992 */ /* 0x0003ec0000008000 */
[----:B-1----:R-:W1:Y:S01]  /*c4d0*/  FENCE.VIEW.ASYNC.S ;  /* 0x00000000000073c6 */ /* 0x002e620000000000 */
[----:B------:R-:W-:-:S04]  /*c4e0*/  ULEA UR11, UR20, UR9, 0x3 ;  /* 0x00000009140b7291 */ /* 0x000fc8000f8e18ff */
[----:B------:R-:W-:Y:S01]  /*c4f0*/  UIADD3 UR11, UPT, UPT, UR11, 0x8000, URZ ;  /* 0x000080000b0b7890 */ /* 0x000fe2000fffe0ff */
[----:B-1----:R-:W-:Y:S06]  /*c500*/  BAR.SYNC.DEFER_BLOCKING 0x0 ;  /* 0x0000000000007b1d */ /* 0x002fec0000010000 */
[----:B0-----:R-:W-:Y:S05]  /*c510*/  @P0 BRA `(.L_x_10) ;  /* 0x0000000000580947 */ /* 0x001fea0003800000 */
[----:B------:R-:W-:Y:S02]  /*c520*/  UIADD3 UR21, UPT, UPT, UR8, 0x88, URZ ;  /* 0x0000008808157890 */ /* 0x000fe4000fffe0ff */
[----:B------:R-:W-:Y:S02]  /*c530*/  UIADD3 UR30, UPT, UPT, UR8, 0x90, URZ ;  /* 0x00000090081e7890 */ /* 0x000fe4000fffe0ff */
[----:B------:R-:W-:Y:S01]  /*c540*/  UIADD3 UR31, UPT, UPT, UR8, 0x98, URZ ;  /* 0x00000098081f7890 */ /* 0x000fe2000fffe0ff */
[----:B------:R-:W-:Y:S01]  /*c550*/  UMOV UR16, 0x0 ;  /* 0x0000000000107882 */ /* 0x000fe20000000000 */
[----:B------:R-:W-:Y:S01]  /*c560*/  UMOV UR17, 0x8200490 ;  /* 0x0820049000117882 */ /* 0x000fe20000000000 */
[----:B------:R-:W-:Y:S01]  /*c570*/  UMOV UR12, UR19 ;  /* 0x00000013000c7c82 */ /* 0x000fe20008000000 */
[----:B------:R-:W-:Y:S01]  /*c580*/  UMOV UR13, 0x40004040 ;  /* 0x40004040000d7882 */ /* 0x000fe20000000000 */
[----:B------:R-:W-:Y:S01]  /*c590*/  UMOV UR28, 0x0 ;  /* 0x00000000001c7882 */ /* 0x000fe20000000000 */
[----:B------:R-:W-:Y:S01]  /*c5a0*/  UMOV UR29, 0x8200490 ;  /* 0x08200490001d7882 */ /* 0x000fe20000000000 */
[----:B------:R-:W-:Y:S01]  /*c5b0*/  UMOV UR32, 0x0 ;  /* 0x0000000000207882 */ /* 0x000fe20000000000 */
[----:B------:R-:W-:Y:S01]  /*c5c0*/  UMOV UR33, 0x8200490 ;  /* 0x0820049000217882 */ /* 0x000fe20000000000 */
[----:B------:R-:W-:Y:S01]  /*c5d0*/  UMOV UR6, UR11 ;  /* 0x0000000b00067c82 */ /* 0x000fe20008000000 */
[----:B------:R-:W-:Y:S01]  /*c5e0*/  UMOV UR7, URZ ;  /* 0x000000ff00077c82 */ /* 0x000fe20008000000 */
[----:B------:R0:W-:Y:S01]  /*c5f0*/  UTCHMMA tmem[UR18], gdesc[UR12], tmem[UR8], tmem[UR16], idesc[UR17], UPT ;  /* 0x00ff100c120079ea */ /* 0x0001e2000b800008 */
        /* <DEDUP_REMOVED lines=8> */
.L_x_10:
[----:B------:R-:W2:Y:S01]  /*c680*/  LDL R6, [R1+0x6c] ;  /* 0x00006c0001067983 */ /* 0x000ea20000100800 */
[----:B------:R-:W-:Y:S01]  /*c690*/  UIADD3 UR20, UPT, UPT, UR20, 0x1, URZ ;  /* 0x0000000114147890 */ /* 0x000fe2000fffe0ff */
[----:B------:R-:W-:Y:S01]  /*c6a0*/  IMAD.MOV.U32 R4, RZ, RZ, R52 ;  /* 0x000000ffff047224 */ /* 0x000fe200078e0034 */
[----:B------:R-:W-:Y:S01]  /*c6b0*/  UIADD3 UR5, UPT, UPT, UR5, -0x1, URZ ;  /* 0xffffffff05057890 */ /* 0x000fe2000fffe0ff */
[----:B------:R-:W-:Y:S01]  /*c6c0*/  IMAD.MOV.U32 R5, RZ, RZ, R53 ;  /* 0x000000ffff057224 */ /* 0x000fe200078e0035 */
[----:B------:R-:W-:Y:S01]  /*c6d0*/  UISETP.GT.AND UP1, UPT, UR20, 0x1, UPT ;  /* 0x000000011400788c */ /* 0x000fe2000bf24270 */
[----:B------:R-:W-:-:S03]  /*c6e0*/  VIADD R3, R3, 0xffffffc0 ;  /* 0xffffffc003037836 */ /* 0x000fc60000000000 */
[----:B0-----:R-:W-:Y:S02]  /*c6f0*/  USEL UR6, URZ, 0x1, !UP1 ;  /* 0x00000001ff067887 */ /* 0x001fe4000c800000 */
[----:B------:R-:W-:Y:S02]  /*c700*/  USEL UR20, UR20, URZ, !UP1 ;  /* 0x000000ff14147287 */ /* 0x000fe4000c800000 */
[----:B------:R-:W-:Y:S02]  /*c710*/  UISETP.NE.U32.AND UP1, UPT, UR5, URZ, UPT ;  /* 0x000000ff0500728c */ /* 0x000fe4000bf25070 */
[----:B------:R-:W-:-:S03]  /*c720*/  ULOP3.LUT UR7, UR4, UR6, URZ, 0x3c, !UPT ;  /* 0x0000000604077292 */ /* 0x000fc6000f8e3cff */
[----:B------:R-:W-:-:S04]  /*c730*/  UMOV UR6, UR4 ;  /* 0x0000000400067c82 */ /* 0x000fc80008000000 */
[----:B------:R-:W-:Y:S01]  /*c740*/  UMOV UR4, UR7 ;  /* 0x0000000700047c82 */ /* 0x000fe20008000000 */
[----:B--2---:R-:W-:-:S04]  /*c750*/  IMAD.WIDE R4, R6, 0x2, R4 ;  /* 0x0000000206047825 */ /* 0x004fc800078e0204 */
[----:B------:R-:W-:Y:S02]  /*c760*/  IMAD.MOV.U32 R52, RZ, RZ, R4 ;  /* 0x000000ffff347224 */ /* 0x000fe400078e0004 */
[----:B------:R-:W-:Y:S01]  /*c770*/  IMAD.MOV.U32 R53, RZ, RZ, R5 ;  /* 0x000000ffff357224 */ /* 0x000fe200078e0005 */
[----:B------:R-:W-:Y:S06]  /*c780*/  BRA.U UP1, `(.L_x_11) ;  /* 0xffffffcd01a47547 */ /* 0x000fec000b83ffff */
.L_x_8:
[----:B------:R-:W2:Y:S01]  /*c790*/  LDL.LU R4, [R1+0x74] ;  /* 0x0000740001047983 */ /* 0x000ea20000300800 */
[----:B0-----:R-:W0:Y:S01]  /*c7a0*/  LDCU UR4, c[0x0][0x3b8] ;  /* 0x00007700ff0477ac */ /* 0x001e220008000800 */
[----:B------:R-:W1:Y:S01]  /*c7b0*/  LDCU UR5, c[0x0][0x3b4] ;  /* 0x00007680ff0577ac */ /* 0x000e620008000800 */
[----:B------:R-:W3:Y:S01]  /*c7c0*/  LDCU.128 UR12, c[0x0][0x390] ;  /* 0x00007200ff0c77ac */ /* 0x000ee20008000c00 */
[----:B0-----:R-:W-:Y:S01]  /*c7d0*/  IMAD R132, R0, UR4, RZ ;  /* 0x0000000400847c24 */ /* 0x001fe2000f8e02ff */
[----:B--2---:R-:W-:-:S13]  /*c7e0*/  ISETP.GE.AND P0, PT, R4, 0x40, PT ;  /* 0x000000400400780c */ /* 0x004fda0003f06270 */
[----:B-1-3--:R-:W-:Y:S05]  /*c7f0*/  @!P0 BRA `(.L_x_12) ;  /* 0x0000000000108947 */ /* 0x00afea0003800000 */
[----:B------:R-:W-:-:S06]  /*c800*/  USHF.L.U32 UR6, UR6, 0x1f, URZ ;  /* 0x0000001f06067899 */ /* 0x000fcc00080006ff */
[----:B------:R-:W-:-:S04]  /*c810*/  IMAD.U32 R2, RZ, RZ, UR6 ;  /* 0x00000006ff027e24 */ /* 0x000fc8000f8e00ff */
[----:B------:R-:W0:Y:S02]  /*c820*/  SYNCS.PHASECHK.TRANS64.TRYWAIT P0, [UR11], R2 ;  /* 0x00000002ff0075a7 */ /* 0x000e24000800110b */
[----:B0-----:R-:W-:Y:S05]  /*c830*/  @!P0 BRA `(.L_x_13) ;  /* 0x00000040009c8947 */ /* 0x001fea0003800000 */
.L_x_12:
[----:B------:R-:W2:Y:S01]  /*c840*/  LDL.LU R3, [R1+0x70] ;  /* 0x0000700001037983 */ /* 0x000ea20000300800 */
[----:B------:R-:W-:Y:S01]  /*c850*/  VIADD R133, R132, UR4 ;  /* 0x0000000484857c36 */ /* 0x000fe20008000000 */
[----:B------:R-:W0:Y:S01]  /*c860*/  LDCU UR6, c[0x0][0x39c] ;  /* 0x00007380ff0677ac */ /* 0x000e220008000800 */
[C---:B------:R-:W-:Y:S01]  /*c870*/  VIADD R137, R0.reuse, 0x3 ;  /* 0x0000000300897836 */ /* 0x040fe20000000000 */
[----:B------:R-:W-:Y:S01]  /*c880*/  BAR.SYNC.DEFER_BLOCKING 0x0 ;  /* 0x0000000000007b1d */ /* 0x000fe20000010000 */
[----:B------:R-:W-:Y:S02]  /*c890*/  VIADD R134, R133, UR4 ;  /* 0x0000000485867c36 */ /* 0x000fe40008000000 */
[----:B------:R-:W-:Y:S02]  /*c8a0*/  VIADD R138, R0, 0x2 ;  /* 0x00000002008a7836 */ /* 0x000fe40000000000 */
[----:B------:R-:W-:Y:S01]  /*c8b0*/  VIADD R135, R134, UR4 ;  /* 0x0000000486877c36 */ /* 0x000fe20008000000 */
[----:B------:R-:W1:Y:S01]  /*c8c0*/  LDCU UR7, c[0x0][0x39c] ;  /* 0x00007380ff0777ac */ /* 0x000e620008000800 */
[----:B------:R-:W-:-:S02]  /*c8d0*/  VIADD R2, R0, 0x1 ;  /* 0x0000000100027836 */ /* 0x000fc40000000000 */
[----:B------:R-:W-:Y:S02]  /*c8e0*/  VIADD R136, R135, UR4 ;  /* 0x0000000487887c36 */ /* 0x000fe40008000000 */
[C---:B------:R-:W-:Y:S02]  /*c8f0*/  VIADD R170, R0.reuse, 0x4 ;  /* 0x0000000400aa7836 */ /* 0x040fe40000000000 */
[----:B------:R-:W-:Y:S01]  /*c900*/  VIADD R169, R0, 0x5 ;  /* 0x0000000500a97836 */ /* 0x000fe20000000000 */
[----:B------:R-:W3:Y:S02]  /*c910*/  @!P2 SYNCS.CCTL.IV [UR9+0x8000] ;  /* 0x00800000ff00a9b1 */ /* 0x000ee40008000009 */
[----:B---3--:R-:W-:Y:S06]  /*c920*/  BAR.SYNC.DEFER_BLOCKING 0x0 ;  /* 0x0000000000007b1d */ /* 0x008fec0000010000 */
[----:B------:R-:W3:Y:S01]  /*c930*/  LDTM.x128 R4, tmem[UR10] ;  /* 0x0000000a000479ee */ /* 0x000ee200083c0000 */
[----:B------:R-:W4:Y:S01]  /*c940*/  @!P2 SYNCS.CCTL.IV [UR9+0x8008] ;  /* 0x00800800ff00a9b1 */ /* 0x000f220008000009 */
[----:B------:R-:W-:Y:S01]  /*c950*/  NOP ;  /* 0x0000000000007918 */ /* 0x000fe20000000000 */
[----:B------:R-:W5:Y:S01]  /*c960*/  LDCU UR9, c[0x0][0x39c] ;  /* 0x00007380ff0977ac */ /* 0x000f620008000800 */
[----:B---3--:R-:W-:-:S02]  /*c970*/  F2FP.BF16.F32.PACK_AB R168, R5, R4 ;  /* 0x0000000405a8723e */ /* 0x008fc400000010ff */
[----:B------:R-:W-:Y:S01]  /*c980*/  F2FP.BF16.F32.PACK_AB R6, R7, R6 ;  /* 0x000000060706723e */ /* 0x000fe200000010ff */
[----:B------:R-:W-:Y:S01]  /*c990*/  VIADD R7, R0, 0x7 ;  /* 0x0000000700077836 */ /* 0x000fe20000000000 */
[----:B------:R-:W-:Y:S02]  /*c9a0*/  F2FP.BF16.F32.PACK_AB R8, R9, R8 ;  /* 0x000000080908723e */ /* 0x000fe400000010ff */
[----:B------:R-:W-:Y:S02]  /*c9b0*/  PRMT R9, R6, 0x7632, R9 ;  /* 0x0000763206097816 */ /* 0x000fe40000000009 */
[----:B------:R-:W-:Y:S02]  /*c9c0*/  F2FP.BF16.F32.PACK_AB R10, R11, R10 ;  /* 0x0000000a0b0a723e */ /* 0x000fe400000010ff */
[----:B------:R-:W-:Y:S02]  /*c9d0*/  F2FP.BF16.F32.PACK_AB R12, R13, R12 ;  /* 0x0000000c0d0c723e */ /* 0x000fe400000010ff */
[----:B------:R-:W-:-:S02]  /*c9e0*/  F2FP.BF16.F32.PACK_AB R14, R15, R14 ;  /* 0x0000000e0f0e723e */ /* 0x000fc400000010ff */
[----:B------:R-:W-:Y:S01]  /*c9f0*/  F2FP.BF16.F32.PACK_AB R16, R17, R16 ;  /* 0x000000101110723e */ /* 0x000fe200000010ff */
[----:B------:R-:W-:Y:S01]  /*ca00*/  VIADD R17, R0, 0x7e ;  /* 0x0000007e00117836 */ /* 0x000fe20000000000 */
[----:B------:R-:W-:Y:S02]  /*ca10*/  F2FP.BF16.F32.PACK_AB R18, R19, R18 ;  /* 0x000000121312723e */ /* 0x000fe400000010ff */
[----:B------:R-:W-:Y:S02]  /*ca20*/  F2FP.BF16.F32.PACK_AB R20, R21, R20 ;  /* 0x000000141514723e */ /* 0x000fe400000010ff */
[----:B------:R-:W-:Y:S02]  /*ca30*/  F2FP.BF16.F32.PACK_AB R22, R23, R22 ;  /* 0x000000161716723e */ /* 0x000fe400000010ff */
[----:B------:R-:W-:Y:S02]  /*ca40*/  F2FP.BF16.F32.PACK_AB R24, R25, R24 ;  /* 0x000000181918723e */ /* 0x000fe400000010ff */
[----:B------:R-:W-:-:S02]  /*ca50*/  F2FP.BF16.F32.PACK_AB R26, R27, R26 ;  /* 0x0000001a1b1a723e */ /* 0x000fc400000010ff */
[----:B------:R-:W-:Y:S02]  /*ca60*/  F2FP.BF16.F32.PACK_AB R28, R29, R28 ;  /* 0x0000001c1d1c723e */ /* 0x000fe400000010ff */
        /* <DEDUP_REMOVED lines=51> */
[C---:B--2---:R-:W-:Y:S01]  /*cda0*/  ISETP.GE.AND P0, PT, R3.reuse, UR14, PT ;  /* 0x0000000e03007c0c */ /* 0x044fe2000bf06270 */
[----:B------:R-:W-:Y:S01]  /*cdb0*/  IMAD R3, R3, UR5, RZ ;  /* 0x0000000503037c24 */ /* 0x000fe2000f8e02ff */
[----:B------:R-:W2:Y:S02]  /*cdc0*/  LDCU UR5, c[0x0][0x39c] ;  /* 0x00007380ff0577ac */ /* 0x000ea40008000800 */
[----:B------:R-:W-:Y:S01]  /*cdd0*/  ISETP.LT.AND P4, PT, R137, UR15, !P0 ;  /* 0x0000000f89007c0c */ /* 0x000fe2000c781270 */
[----:B------:R-:W-:Y:S01]  /*cde0*/  VIADD R137, R136, UR4 ;  /* 0x0000000488897c36 */ /* 0x000fe20008000000 */
[----:B------:R-:W-:-:S02]  /*cdf0*/  ISETP.LT.AND P1, PT, R138, UR15, !P0 ;  /* 0x0000000f8a007c0c */ /* 0x000fc4000c721270 */
[----:B------:R-:W-:Y:S01]  /*ce00*/  ISETP.LT.AND P3, PT, R2, UR15, !P0 ;  /* 0x0000000f02007c0c */ /* 0x000fe2000c761270 */
[----:B------:R-:W-:Y:S01]  /*ce10*/  VIADD R138, R137, UR4 ;  /* 0x00000004898a7c36 */ /* 0x000fe20008000000 */
[----:B------:R-:W-:-:S03]  /*ce20*/  LEA R2, P5, R3, UR12, 0x1 ;  /* 0x0000000c03027c11 */ /* 0x000fc6000f8a08ff */
[----:B------:R-:W-:Y:S01]  /*ce30*/  VIADD R4, R138, UR4 ;  /* 0x000000048a047c36 */ /* 0x000fe20008000000 */
[----:B------:R-:W-:Y:S02]  /*ce40*/  LEA.HI.X.SX32 R3, R3, UR13, 0x1, P5 ;  /* 0x0000000d03037c11 */ /* 0x000fe4000a8f0eff */
[-C--:B------:R-:W-:Y:S01]  /*ce50*/  LEA R144, P5, R132, R2.reuse, 0x1 ;  /* 0x0000000284907211 */ /* 0x080fe200078a08ff */
[----:B------:R-:W-:Y:S01]  /*ce60*/  VIADD R5, R4, UR4 ;  /* 0x0000000404057c36 */ /* 0x000fe20008000000 */
[-C--:B------:R-:W-:Y:S02]  /*ce70*/  LEA R146, P6, R133, R2.reuse, 0x1 ;  /* 0x0000000285927211 */ /* 0x080fe400078c08ff */
[-C--:B------:R-:W-:Y:S01]  /*ce80*/  LEA.HI.X.SX32 R145, R132, R3.reuse, 0x1, P5 ;  /* 0x0000000384917211 */ /* 0x080fe200028f0eff */
[----:B------:R-:W-:Y:S01]  /*ce90*/  VIADD R132, R5, UR4 ;  /* 0x0000000405847c36 */ /* 0x000fe20008000000 */
[----:B------:R-:W-:Y:S02]  /*cea0*/  LEA.HI.X.SX32 R147, R133, R3, 0x1, P6 ;  /* 0x0000000385937211 */ /* 0x000fe400030f0eff */
[-C--:B------:R-:W-:Y:S01]  /*ceb0*/  LEA R148, P5, R134, R2.reuse, 0x1 ;  /* 0x0000000286947211 */ /* 0x080fe200078a08ff */
[----:B------:R-:W-:Y:S01]  /*cec0*/  VIADD R133, R132, UR4 ;  /* 0x0000000484857c36 */ /* 0x000fe20008000000 */
[----:B------:R-:W-:-:S02]  /*ced0*/  LEA R154, P2, R137, R2, 0x1 ;  /* 0x00000002899a7211 */ /* 0x000fc400078408ff */
[-C--:B------:R-:W-:Y:S02]  /*cee0*/  LEA R150, P6, R135, R2.reuse, 0x1 ;  /* 0x0000000287967211 */ /* 0x080fe400078c08ff */
[-C--:B------:R-:W-:Y:S01]  /*cef0*/  LEA.HI.X.SX32 R149, R134, R3.reuse, 0x1, P5 ;  /* 0x0000000386957211 */ /* 0x080fe200028f0eff */
[----:B------:R-:W-:Y:S01]  /*cf00*/  VIADD R134, R133, UR4 ;  /* 0x0000000485867c36 */ /* 0x000fe20008000000 */
[-C--:B------:R-:W-:Y:S02]  /*cf10*/  LEA R152, P5, R136, R2.reuse, 0x1 ;  /* 0x0000000288987211 */ /* 0x080fe400078a08ff */
[-C--:B------:R-:W-:Y:S02]  /*cf20*/  LEA.HI.X.SX32 R155, R137, R3.reuse, 0x1, P2 ;  /* 0x00000003899b7211 */ /* 0x080fe400010f0eff */
[----:B------:R-:W-:Y:S01]  /*cf30*/  LEA.HI.X.SX32 R151, R135, R3, 0x1, P6 ;  /* 0x0000000387977211 */ /* 0x000fe200030f0eff */
[----:B------:R-:W-:Y:S01]  /*cf40*/  VIADD R135, R134, UR4 ;  /* 0x0000000486877c36 */ /* 0x000fe20008000000 */
[----:B------:R-:W-:-:S02]  /*cf50*/  LEA R158, P2, R4, R2, 0x1 ;  /* 0x00000002049e7211 */ /* 0x000fc400078408ff */
[-C--:B------:R-:W-:Y:S02]  /*cf60*/  LEA R156, P6, R138, R2.reuse, 0x1 ;  /* 0x000000028a9c7211 */ /* 0x080fe400078c08ff */
[-C--:B------:R-:W-:Y:S02]  /*cf70*/  LEA.HI.X.SX32 R153, R136, R3.reuse, 0x1, P5 ;  /* 0x0000000388997211 */ /* 0x080fe400028f0eff */
[-C--:B------:R-:W-:Y:S02]  /*cf80*/  LEA R160, P5, R5, R2.reuse, 0x1 ;  /* 0x0000000205a07211 */ /* 0x080fe400078a08ff */
[-C--:B------:R-:W-:Y:S01]  /*cf90*/  LEA.HI.X.SX32 R159, R4, R3.reuse, 0x1, P2 ;  /* 0x00000003049f7211 */ /* 0x080fe200010f0eff */
[----:B------:R-:W-:Y:S01]  /*cfa0*/  VIADD R4, R135, UR4 ;  /* 0x0000000487047c36 */ /* 0x000fe20008000000 */
[----:B------:R-:W-:Y:S02]  /*cfb0*/  LEA.HI.X.SX32 R157, R138, R3, 0x1, P6 ;  /* 0x000000038a9d7211 */ /* 0x000fe400030f0eff */
[----:B------:R-:W-:-:S02]  /*cfc0*/  LEA R162, P6, R132, R2, 0x1 ;  /* 0x0000000284a27211 */ /* 0x000fc400078c08ff */
[-C--:B------:R-:W-:Y:S01]  /*cfd0*/  LEA.HI.X.SX32 R161, R5, R3.reuse, 0x1, P5 ;  /* 0x0000000305a17211 */ /* 0x080fe200028f0eff */
[----:B------:R-:W-:Y:S01]  /*cfe0*/  VIADD R5, R4, UR4 ;  /* 0x0000000404057c36 */ /* 0x000fe20008000000 */
[-C--:B------:R-:W-:Y:S02]  /*cff0*/  LEA R164, P2, R133, R2.reuse, 0x1 ;  /* 0x0000000285a47211 */ /* 0x080fe400078408ff */
[-C--:B------:R-:W-:Y:S02]  /*d000*/  LEA.HI.X.SX32 R163, R132, R3.reuse, 0x1, P6 ;  /* 0x0000000384a37211 */ /* 0x080fe400030f0eff */
[-C--:B------:R-:W-:Y:S02]  /*d010*/  LEA R142, P6, R135, R2.reuse, 0x1 ;  /* 0x00000002878e7211 */ /* 0x080fe400078c08ff */
[----:B------:R-:W-:Y:S02]  /*d020*/  LEA R140, P5, R134, R2, 0x1 ;  /* 0x00000002868c7211 */ /* 0x000fe400078a08ff */
[-C--:B------:R-:W-:Y:S01]  /*d030*/  LEA.HI.X.SX32 R165, R133, R3.reuse, 0x1, P2 ;  /* 0x0000000385a57211 */ /* 0x080fe200010f0eff */
[----:B------:R-:W-:Y:S01]  /*d040*/  VIADD R133, R5, UR4 ;  /* 0x0000000405857c36 */ /* 0x000fe20008000000 */
[----:B------:R-:W-:-:S02]  /*d050*/  LEA.HI.X.SX32 R143, R135, R3, 0x1, P6 ;  /* 0x00000003878f7211 */ /* 0x000fc400030f0eff */
[-C--:B------:R-:W-:Y:S01]  /*d060*/  LEA.HI.X.SX32 R141, R134, R3.reuse, 0x1, P5 ;  /* 0x00000003868d7211 */ /* 0x080fe200028f0eff */
[----:B------:R-:W-:Y:S01]  /*d070*/  VIADD R166, R133, UR4 ;  /* 0x0000000485a67c36 */ /* 0x000fe20008000000 */
[CC--:B------:R-:W-:Y:S02]  /*d080*/  LEA R136, P6, R5.reuse, R2.reuse, 0x1 ;  /* 0x0000000205887211 */ /* 0x0c0fe400078c08ff */
[----:B------:R-:W-:Y:S01]  /*d090*/  LEA R138, P5, R4, R2, 0x1 ;  /* 0x00000002048a7211 */ /* 0x000fe200078a08ff */
[----:B------:R-:W-:Y:S01]  /*d0a0*/  VIADD R167, R166, UR4 ;  /* 0x00000004a6a77c36 */ /* 0x000fe20008000000 */
[----:B------:R-:W-:Y:S02]  /*d0b0*/  ISETP.LT.AND P2, PT, R0, UR15, !P0 ;  /* 0x0000000f00007c0c */ /* 0x000fe4000c741270 */
[-C--:B------:R-:W-:Y:S02]  /*d0c0*/  LEA.HI.X.SX32 R137, R5, R3.reuse, 0x1, P6 ;  /* 0x0000000305897211 */ /* 0x080fe400030f0eff */
[----:B------:R-:W-:-:S02]  /*d0d0*/  LEA.HI.X.SX32 R139, R4, R3, 0x1, P5 ;  /* 0x00000003048b7211 */ /* 0x000fc400028f0eff */
[CC--:B------:R-:W-:Y:S02]  /*d0e0*/  LEA R134, P6, R133.reuse, R2.reuse, 0x1 ;  /* 0x0000000285867211 */ /* 0x0c0fe400078c08ff */
[CC--:B------:R-:W-:Y:S02]  /*d0f0*/  LEA R132, P5, R166.reuse, R2.reuse, 0x1 ;  /* 0x00000002a6847211 */ /* 0x0c0fe400078a08ff */
[-C--:B------:R-:W-:Y:S02]  /*d100*/  LEA.HI.X.SX32 R135, R133, R3.reuse, 0x1, P6 ;  /* 0x0000000385877211 */ /* 0x080fe400030f0eff */
[----:B------:R-:W-:Y:S01]  /*d110*/  LEA.HI.X.SX32 R133, R166, R3, 0x1, P5 ;  /* 0x00000003a6857211 */ /* 0x000fe200028f0eff */
[----:B------:R-:W-:Y:S01]  /*d120*/  VIADD R166, R0, 0x6 ;  /* 0x0000000600a67836 */ /* 0x000fe20000000000 */
[----:B------:R3:W-:Y:S01]  /*d130*/  @P2 STG.E.U16 desc[UR22][R144.64], R168 ;  /* 0x000000a890002986 */ /* 0x0007e2000c101516 */
[----:B------:R-:W-:Y:S02]  /*d140*/  ISETP.LT.AND P5, PT, R170, UR15, !P0 ;  /* 0x0000000faa007c0c */ /* 0x000fe4000c7a1270 */
[----:B------:R-:W-:-:S02]  /*d150*/  LEA R4, P6, R167, R2, 0x1 ;  /* 0x00000002a7047211 */ /* 0x000fc400078c08ff */
[----:B------:R-:W-:Y:S02]  /*d160*/  ISETP.LT.AND P2, PT, R166, UR15, !P0 ;  /* 0x0000000fa6007c0c */ /* 0x000fe4000c741270 */
[----:B------:R-:W-:Y:S01]  /*d170*/  PRMT R166, R6, 0x7610, R166 ;  /* 0x0000761006a67816 */ /* 0x000fe200000000a6 */
[----:B------:R-:W-:Y:S01]  /*d180*/  VIADD R6, R0, 0x9 ;  /* 0x0000000900067836 */ /* 0x000fe20000000000 */
[C---:B------:R-:W-:Y:S01]  /*d190*/  LEA.HI.X.SX32 R5, R167.reuse, R3, 0x1, P6 ;  /* 0x00000003a7057211 */ /* 0x040fe200030f0eff */
[----:B------:R-:W-:Y:S01]  /*d1a0*/  VIADD R167, R167, UR4 ;  /* 0x00000004a7a77c36 */ /* 0x000fe20008000000 */
[----:B------:R-:W-:Y:S02]  /*d1b0*/  ISETP.LT.AND P6, PT, R169, UR15, !P0 ;  /* 0x0000000fa9007c0c */ /* 0x000fe4000c7c1270 */
[----:B---3--:R-:W-:-:S05]  /*d1c0*/  PRMT R145, R168, 0x7632, R145 ;  /* 0x00007632a8917816 */ /* 0x008fca0000000091 */
[----:B------:R-:W-:Y:S01]  /*d1d0*/  @P3 STG.E.U16 desc[UR22][R146.64], R145 ;  /* 0x0000009192003986 */ /* 0x000fe2000c101516 */
[----:B------:R-:W-:Y:S01]  /*d1e0*/  ISETP.LT.AND P3, PT, R7, UR15, !P0 ;  /* 0x0000000f07007c0c */ /* 0x000fe2000c761270 */
[----:B------:R-:W-:Y:S02]  /*d1f0*/  VIADD R7, R0, 0x8 ;  /* 0x0000000800077836 */ /* 0x000fe40000000000 */
[----:B------:R-:W-:Y:S03]  /*d200*/  @P1 STG.E.U16 desc[UR22][R148.64], R166 ;  /* 0x000000a694001986 */ /* 0x000fe6000c101516 */
[----:B------:R-:W-:Y:S01]  /*d210*/  ISETP.LT.AND P1, PT, R7, UR15, !P0 ;  /* 0x0000000f07007c0c */ /* 0x000fe2000c721270 */
[----:B------:R3:W-:Y:S01]  /*d220*/  @P4 STG.E.U16 desc[UR22][R150.64], R9 ;  /* 0x0000000996004986 */ /* 0x0007e2000c101516 */
[----:B------:R-:W-:Y:S01]  /*d230*/  ISETP.LT.AND P4, PT, R6, UR15, !P0 ;  /* 0x0000000f06007c0c */ /* 0x000fe2000c781270 */
[----:B------:R-:W-:Y:S01]  /*d240*/  VIADD R6, R0, 0xa ;  /* 0x0000000a00067836 */ /* 0x000fe20000000000 */
[----:B------:R-:W-:Y:S01]  /*d250*/  PRMT R7, R8, 0x7632, R7 ;  /* 0x0000763208077816 */ /* 0x000fe20000000007 */
[----:B------:R0:W-:Y:S03]  /*d260*/  @P5 STG.E.U16 desc[UR22][R152.64], R8 ;  /* 0x0000000898005986 */ /* 0x0001e6000c101516 */
[----:B------:R-:W-:Y:S01]  /*d270*/  ISETP.LT.AND P5, PT, R6, UR15, !P0 ;  /* 0x0000000f06007c0c */ /* 0x000fe2000c7a1270 */
[----:B------:R-:W-:Y:S01]  /*d280*/  VIADD R6, R0, 0xb ;  /* 0x0000000b00067836 */ /* 0x000fe20000000000 */
[----:B------:R1:W-:Y:S01]  /*d290*/  @P6 STG.E.U16 desc[UR22][R154.64], R7 ;  /* 0x000000079a006986 */ /* 0x0003e2000c101516 */
[----:B---3--:R-:W-:-:S03]  /*d2a0*/  PRMT R9, R16, 0x7632, R9 ;  /* 0x0000763210097816 */ /* 0x008fc60000000009 */
[----:B------:R3:W-:Y:S01]  /*d2b0*/  @P2 STG.E.U16 desc[UR22][R156.64], R10 ;  /* 0x0000000a9c002986 */ /* 0x0007e2000c101516 */
[----:B------:R-:W-:Y:S01]  /*d2c0*/  ISETP.LT.AND P6, PT, R6, UR15, !P0 ;  /* 0x0000000f06007c0c */ /* 0x000fe2000c7c1270 */
[----:B------:R-:W-:Y:S01]  /*d2d0*/  VIADD R6, R0, 0xc ;  /* 0x0000000c00067836 */ /* 0x000fe20000000000 */
[----:B0-----:R-:W-:-:S04]  /*d2e0*/  PRMT R8, R10, 0x7632, R8 ;  /* 0x000076320a087816 */ /* 0x001fc80000000008 */
[----:B------:R-:W-:Y:S01]  /*d2f0*/  ISETP.LT.AND P2, PT, R6, UR15, !P0 ;  /* 0x0000000f06007c0c */ /* 0x000fe2000c741270 */
[----:B------:R-:W-:Y:S01]  /*d300*/  VIADD R6, R0, 0xd ;  /* 0x0000000d00067836 */ /* 0x000fe20000000000 */
[----:B------:R0:W-:Y:S01]  /*d310*/  @P3 STG.E.U16 desc[UR22][R158.64], R8 ;  /* 0x000000089e003986 */ /* 0x0001e2000c101516 */
[----:B-1----:R-:W-:Y:S01]  /*d320*/  PRMT R7, R12, 0x7632, R7 ;  /* 0x000076320c077816 */ /* 0x002fe20000000007 */
[----:B---3--:R-:W-:Y:S02]  /*d330*/  VIADD R10, R167, UR4 ;  /* 0x00000004a70a7c36 */ /* 0x008fe40008000000 */
[----:B------:R-:W-:Y:S01]  /*d340*/  ISETP.LT.AND P3, PT, R6, UR15, !P0 ;  /* 0x0000000f06007c0c */ /* 0x000fe2000c761270 */
[----:B------:R-:W-:Y:S01]  /*d350*/  VIADD R6, R0, 0xe ;  /* 0x0000000e00067836 */ /* 0x000fe20000000000 */
[----:B------:R1:W-:Y:S04]  /*d360*/  @P1 STG.E.U16 desc[UR22][R160.64], R12 ;  /* 0x0000000ca0001986 */ /* 0x0003e8000c101516 */
[----:B------:R-:W-:Y:S01]  /*d370*/  ISETP.LT.AND P1, PT, R6, UR15, !P0 ;  /* 0x0000000f06007c0c */ /* 0x000fe2000c721270 */
[----:B------:R-:W-:Y:S01]  /*d380*/  VIADD R6, R0, 0xf ;  /* 0x0000000f00067836 */ /* 0x000fe20000000000 */
[----:B------:R3:W-:Y:S01]  /*d390*/  @P4 STG.E.U16 desc[UR22][R162.64], R7 ;  /* 0x00000007a2004986 */ /* 0x0007e2000c101516 */
[----:B0-----:R-:W-:-:S03]  /*d3a0*/  PRMT R8, R14, 0x7632, R8 ;  /* 0x000076320e087816 */ /* 0x001fc60000000008 */
[----:B------:R-:W-:Y:S01]  /*d3b0*/  ISETP.LT.AND P4, PT, R6, UR15, !P0 ;  /* 0x0000000f06007c0c */ /* 0x000fe2000c781270 */
[C---:B------:R-:W-:Y:S01]  /*d3c0*/  VIADD R6, R0.reuse, 0x10 ;  /* 0x0000001000067836 */ /* 0x040fe20000000000 */
[----:B------:R-:W-:Y:S01]  /*d3d0*/  @P5 STG.E.U16 desc[UR22][R164.64], R14 ;  /* 0x0000000ea4005986 */ /* 0x000fe2000c101516 */
[----:B-1----:R-:W-:-:S03]  /*d3e0*/  VIADD R12, R0, 0x1c ;  /* 0x0000001c000c7836 */ /* 0x002fc60000000000 */
[----:B------:R-:W-:Y:S01]  /*d3f0*/  ISETP.LT.AND P5, PT, R6, UR15, !P0 ;  /* 0x0000000f06007c0c */ /* 0x000fe2000c7a1270 */
[C---:B------:R-:W-:Y:S01]  /*d400*/  VIADD R6, R0.reuse, 0x11 ;  /* 0x0000001100067836 */ /* 0x040fe20000000000 */
[----:B------:R0:W-:Y:S01]  /*d410*/  @P6 STG.E.U16 desc[UR22][R140.64], R8 ;  /* 0x000000088c006986 */ /* 0x0001e2000c101516 */
[----:B---3--:R-:W-:-:S03]  /*d420*/  VIADD R7, R0, 0x13 ;  /* 0x0000001300077836 */ /* 0x008fc60000000000 */
[----:B------:R-:W-:Y:S01]  /*d430*/  ISETP.LT.AND P6, PT, R6, UR15, !P0 ;  /* 0x0000000f06007c0c */ /* 0x000fe2000c7c1270 */
[----:B------:R-:W-:Y:S01]  /*d440*/  VIADD R6, R0, 0x12 ;  /* 0x0000001200067836 */ /* 0x000fe20000000000 */
[----:B------:R-:W-:Y:S04]  /*d450*/  @P2 STG.E.U16 desc[UR22][R142.64], R16 ;  /* 0x000000108e002986 */ /* 0x000fe8000c101516 */
[----:B--2---:R-:W-:Y:S01]  /*d460*/  ISETP.LT.AND P2, PT, R6, UR5, !P0 ;  /* 0x0000000506007c0c */ /* 0x004fe2000c741270 */
[----:B------:R-:W1:Y:S01]  /*d470*/  LDCU UR5, c[0x0][0x39c] ;  /* 0x00007380ff0577ac */ /* 0x000e620008000800 */
[----:B------:R-:W-:Y:S01]  /*d480*/  VIADD R6, R0, 0x14 ;  /* 0x0000001400067836 */ /* 0x000fe20000000000 */
[----:B------:R2:W-:Y:S01]  /*d490*/  @P3 STG.E.U16 desc[UR22][R138.64], R9 ;  /* 0x000000098a003986 */ /* 0x0005e2000c101516 */
[----:B------:R-:W-:Y:S01]  /*d4a0*/  ISETP.LT.AND P3, PT, R7, UR6, !P0 ;  /* 0x0000000607007c0c */ /* 0x000fe2000c761270 */
[----:B------:R-:W3:Y:S01]  /*d4b0*/  LDCU UR6, c[0x0][0x39c] ;  /* 0x00007380ff0677ac */ /* 0x000ee20008000800 */
[----:B------:R-:W-:Y:S01]  /*d4c0*/  PRMT R7, R18, 0x7632, R7 ;  /* 0x0000763212077816 */ /* 0x000fe20000000007 */
[----:B------:R-:W-:Y:S01]  /*d4d0*/  @P1 STG.E.U16 desc[UR22][R136.64], R18 ;  /* 0x0000001288001986 */ /* 0x000fe2000c101516 */
[----:B------:R-:W-:Y:S01]  /*d4e0*/  ISETP.LT.AND P1, PT, R6, UR7, !P0 ;  /* 0x0000000706007c0c */ /* 0x000fe2000c721270 */
[C---:B------:R-:W-:Y:S01]  /*d4f0*/  VIADD R6, R0.reuse, 0x15 ;  /* 0x0000001500067836 */ /* 0x040fe20000000000 */
[----:B------:R-:W3:Y:S01]  /*d500*/  LDCU UR7, c[0x0][0x39c] ;  /* 0x00007380ff0777ac */ /* 0x000ee20008000800 */
[----:B0-----:R-:W-:Y:S01]  /*d510*/  VIADD R8, R0, 0x16 ;  /* 0x0000001600087836 */ /* 0x001fe20000000000 */
[----:B------:R0:W-:Y:S02]  /*d520*/  @P4 STG.E.U16 desc[UR22][R134.64], R7 ;  /* 0x0000000786004986 */ /* 0x0001e4000c101516 */
[----:B-----5:R-:W-:-:S02]  /*d530*/  ISETP.LT.AND P4, PT, R6, UR9, !P0 ;  /* 0x0000000906007c0c */ /* 0x020fc4000c781270 */
[----:B--2---:R-:W-:Y:S01]  /*d540*/  PRMT R9, R20, 0x7632, R9 ;  /* 0x0000763214097816 */ /* 0x004fe20000000009 */
[----:B------:R-:W-:Y:S01]  /*d550*/  @P5 STG.E.U16 desc[UR22][R132.64], R20 ;  /* 0x0000001484005986 */ /* 0x000fe2000c101516 */
[----:B------:R-:W-:-:S03]  /*d560*/  LEA R6, P5, R167, R2, 0x1 ;  /* 0x00000002a7067211 */ /* 0x000fc600078a08ff */
[----:B------:R2:W-:Y:S01]  /*d570*/  @P6 STG.E.U16 desc[UR22][R4.64], R9 ;  /* 0x0000000904006986 */ /* 0x0005e2000c101516 */
[----:B-1----:R-:W-:Y:S01]  /*d580*/  ISETP.LT.AND P6, PT, R8, UR5, !P0 ;  /* 0x0000000508007c0c */ /* 0x002fe2000c7c1270 */
[----:B------:R-:W1:Y:S01]  /*d590*/  LDCU UR5, c[0x0][0x39c] ;  /* 0x00007380ff0577ac */ /* 0x000e620008000800 */
[----:B0-----:R-:W-:Y:S02]  /*d5a0*/  LEA.HI.X.SX32 R7, R167, R3, 0x1, P5 ;  /* 0x00000003a7077211 */ /* 0x001fe400028f0eff */
[----:B------:R-:W-:-:S03]  /*d5b0*/  LEA R8, P5, R10, R2, 0x1 ;  /* 0x000000020a087211 */ /* 0x000fc600078a08ff */
[----:B------:R0:W-:Y:S01]  /*d5c0*/  @P2 STG.E.U16 desc[UR22][R6.64], R22 ;  /* 0x0000001606002986 */ /* 0x0001e2000c101516 */
[----:B--2---:R-:W-:Y:S01]  /*d5d0*/  VIADD R4, R0, 0x17 ;  /* 0x0000001700047836 */ /* 0x004fe20000000000 */
[C---:B------:R-:W-:Y:S01]  /*d5e0*/  LEA.HI.X.SX32 R9, R10.reuse, R3, 0x1, P5 ;  /* 0x000000030a097211 */ /* 0x040fe200028f0eff */
[----:B------:R-:W-:Y:S01]  /*d5f0*/  VIADD R10, R10, UR4 ;  /* 0x000000040a0a7c36 */ /* 0x000fe20008000000 */
[----:B------:R-:W-:Y:S02]  /*d600*/  PRMT R5, R22, 0x7632, R5 ;  /* 0x0000763216057816 */ /* 0x000fe40000000005 */
[----:B---3--:R-:W-:Y:S01]  /*d610*/  ISETP.LT.AND P2, PT, R4, UR6, !P0 ;  /* 0x0000000604007c0c */ /* 0x008fe2000c741270 */
[----:B------:R-:W2:Y:S01]  /*d620*/  LDCU UR6, c[0x0][0x39c] ;  /* 0x00007380ff0677ac */ /* 0x000ea20008000800 */
[C---:B------:R-:W-:Y:S01]  /*d630*/  VIADD R11, R10.reuse, UR4 ;  /* 0x000000040a0b7c36 */ /* 0x040fe20008000000 */
[----:B------:R3:W-:Y:S01]  /*d640*/  @P3 STG.E.U16 desc[UR22][R8.64], R5 ;  /* 0x0000000508003986 */ /* 0x0007e2000c101516 */
[----:B------:R-:W-:Y:S01]  /*d650*/  LEA R4, P3, R10, R2, 0x1 ;  /* 0x000000020a047211 */ /* 0x000fe200078608ff */
[----:B0-----:R-:W-:-:S02]  /*d660*/  VIADD R6, R0, 0x18 ;  /* 0x0000001800067836 */ /* 0x001fc40000000000 */
[----:B------:R-:W-:Y:S01]  /*d670*/  VIADD R7, R0, 0x19 ;  /* 0x0000001900077836 */ /* 0x000fe20000000000 */
[-C--:B---3--:R-:W-:Y:S01]  /*d680*/  LEA.HI.X.SX32 R5, R10, R3.reuse, 0x1, P3 ;  /* 0x000000030a057211 */ /* 0x088fe200018f0eff */
[----:B------:R-:W-:Y:S01]  /*d690*/  VIADD R8, R0, 0x1a ;  /* 0x0000001a00087836 */ /* 0x000fe20000000000 */
[----:B-1----:R-:W-:Y:S01]  /*d6a0*/  ISETP.LT.AND P3, PT, R6, UR5, !P0 ;  /* 0x0000000506007c0c */ /* 0x002fe2000c761270 */
[----:B------:R-:W0:Y:S01]  /*d6b0*/  LDCU UR5, c[0x0][0x39c] ;  /* 0x00007380ff0577ac */ /* 0x000e220008000800 */
[----:B------:R-:W-:Y:S01]  /*d6c0*/  LEA R6, P5, R11, R2, 0x1 ;  /* 0x000000020b067211 */ /* 0x000fe200078a08ff */
[----:B------:R1:W-:Y:S01]  /*d6d0*/  @P1 STG.E.U16 desc[UR22][R4.64], R24 ;  /* 0x0000001804001986 */ /* 0x0003e2000c101516 */
[----:B------:R-:W-:Y:S01]  /*d6e0*/  ISETP.LT.AND P1, PT, R7, UR7, !P0 ;  /* 0x0000000707007c0c */ /* 0x000fe2000c721270 */
[----:B------:R-:W3:Y:S01]  /*d6f0*/  LDCU UR7, c[0x0][0x39c] ;  /* 0x00007380ff0777ac */ /* 0x000ee20008000800 */
[C---:B------:R-:W-:Y:S01]  /*d700*/  LEA.HI.X.SX32 R7, R11.reuse, R3, 0x1, P5 ;  /* 0x000000030b077211 */ /* 0x040fe200028f0eff */
[----:B------:R-:W-:Y:S01]  /*d710*/  VIADD R11, R11, UR4 ;  /* 0x000000040b0b7c36 */ /* 0x000fe20008000000 */
[----:B--2---:R-:W-:Y:S01]  /*d720*/  ISETP.LT.AND P5, PT, R8, UR6, !P0 ;  /* 0x0000000608007c0c */ /* 0x004fe2000c7a1270 */
[----:B------:R-:W2:Y:S02]  /*d730*/  LDCU UR6, c[0x0][0x39c] ;  /* 0x00007380ff0677ac */ /* 0x000ea40008000800 */
[----:B------:R-:W-:Y:S01]  /*d740*/  VIADD R10, R11, UR4 ;  /* 0x000000040b0a7c36 */ /* 0x000fe20008000000 */
[----:B-1----:R-:W-:-:S05]  /*d750*/  PRMT R5, R24, 0x7632, R5 ;  /* 0x0000763218057816 */ /* 0x002fca0000000005 */
[----:B------:R1:W-:Y:S01]  /*d760*/  @P4 STG.E.U16 desc[UR22][R6.64], R5 ;  /* 0x0000000506004986 */ /* 0x0003e2000c101516 */
[----:B------:R-:W-:-:S04]  /*d770*/  LEA R8, P4, R11, R2, 0x1 ;  /* 0x000000020b087211 */ /* 0x000fc800078808ff */
[----:B------:R-:W-:Y:S01]  /*d780*/  LEA.HI.X.SX32 R9, R11, R3, 0x1, P4 ;  /* 0x000000030b097211 */ /* 0x000fe200020f0eff */
[----:B------:R-:W-:Y:S01]  /*d790*/  VIADD R11, R0, 0x1b ;  /* 0x0000001b000b7836 */ /* 0x000fe20000000000 */
[----:B------:R-:W-:-:S03]  /*d7a0*/  LEA R4, P4, R10, R2, 0x1 ;  /* 0x000000020a047211 */ /* 0x000fc600078808ff */
[----:B------:R5:W-:Y:S01]  /*d7b0*/  @P6 STG.E.U16 desc[UR22][R8.64], R26 ;  /* 0x0000001a08006986 */ /* 0x000be2000c101516 */
[----:B-1----:R-:W-:Y:S02]  /*d7c0*/  PRMT R7, R26, 0x7632, R7 ;  /* 0x000076321a077816 */ /* 0x002fe40000000007 */
[C---:B------:R-:W-:Y:S01]  /*d7d0*/  LEA.HI.X.SX32 R5, R10.reuse, R3, 0x1, P4 ;  /* 0x000000030a057211 */ /* 0x040fe200020f0eff */
[----:B------:R-:W-:Y:S01]  /*d7e0*/  VIADD R10, R10, UR4 ;  /* 0x000000040a0a7c36 */ /* 0x000fe20008000000 */
[----:B0-----:R-:W-:Y:S01]  /*d7f0*/  ISETP.LT.AND P4, PT, R11, UR5, !P0 ;  /* 0x000000050b007c0c */ /* 0x001fe2000c781270 */
[----:B------:R-:W0:Y:S02]  /*d800*/  LDCU UR5, c[0x0][0x39c] ;  /* 0x00007380ff0577ac */ /* 0x000e240008000800 */
[----:B------:R1:W-:Y:S01]  /*d810*/  @P2 STG.E.U16 desc[UR22][R4.64], R7 ;  /* 0x0000000704002986 */ /* 0x0003e2000c101516 */
[C---:B------:R-:W-:Y:S01]  /*d820*/  LEA R6, P2, R10.reuse, R2, 0x1 ;  /* 0x000000020a067211 */ /* 0x040fe200078408ff */
[----:B------:R-:W-:-:S02]  /*d830*/  VIADD R11, R10, UR4 ;  /* 0x000000040a0b7c36 */ /* 0x000fc40008000000 */
[----:B-----5:R-:W-:-:S03]  /*d840*/  VIADD R9, R0, 0x1d ;  /* 0x0000001d00097836 */ /* 0x020fc60000000000 */
[----:B------:R-:W-:Y:S02]  /*d850*/  LEA R8, P6, R11, R2, 0x1 ;  /* 0x000000020b087211 */ /* 0x000fe400078c08ff */
[-C--:B-1----:R-:W-:Y:S01]  /*d860*/  LEA.HI.X.SX32 R7, R10, R3.reuse, 0x1, P2 ;  /* 0x000000030a077211 */ /* 0x082fe200010f0eff */
[----:B------:R-:W-:Y:S01]  /*d870*/  VIADD R5, R0, 0x1e ;  /* 0x0000001e00057836 */ /* 0x000fe20000000000 */
[----:B--2---:R-:W-:Y:S01]  /*d880*/  ISETP.LT.AND P2, PT, R12, UR6, !P0 ;  /* 0x000000060c007c0c */ /* 0x004fe2000c741270 */
[----:B------:R-:W1:Y:S01]  /*d890*/  LDCU UR6, c[0x0][0x39c] ;  /* 0x00007380ff0677ac */ /* 0x000e620008000800 */
[----:B------:R-:W-:Y:S01]  /*d8a0*/  VIADD R12, R0, 0x20 ;  /* 0x00000020000c7836 */ /* 0x000fe20000000000 */
[----:B------:R2:W-:Y:S01]  /*d8b0*/  @P3 STG.E.U16 desc[UR22][R6.64], R28 ;  /* 0x0000001c06003986 */ /* 0x0005e2000c101516 */
[----:B---3--:R-:W-:Y:S01]  /*d8c0*/  ISETP.LT.AND P3, PT, R9, UR7, !P0 ;  /* 0x0000000709007c0c */ /* 0x008fe2000c761270 */
[----:B------:R-:W3:Y:S01]  /*d8d0*/  LDCU UR7, c[0x0][0x39c] ;  /* 0x00007380ff0777ac */ /* 0x000ee20008000800 */
[C---:B------:R-:W-:Y:S01]  /*d8e0*/  LEA.HI.X.SX32 R9, R11.reuse, R3, 0x1, P6 ;  /* 0x000000030b097211 */ /* 0x040fe200030f0eff */
[----:B------:R-:W-:-:S04]  /*d8f0*/  VIADD R11, R11, UR4 ;  /* 0x000000040b0b7c36 */ /* 0x000fc80008000000 */
[C---:B------:R-:W-:Y:S01]  /*d900*/  VIADD R10, R11.reuse, UR4 ;  /* 0x000000040b0a7c36 */ /* 0x040fe20008000000 */
[----:B------:R-:W-:Y:S02]  /*d910*/  LEA R4, P6, R11, R2, 0x1 ;  /* 0x000000020b047211 */ /* 0x000fe400078c08ff */
[----:B--2---:R-:W-:-:S05]  /*d920*/  PRMT R7, R28, 0x7632, R7 ;  /* 0x000076321c077816 */ /* 0x004fca0000000007 */
[----:B------:R2:W-:Y:S01]  /*d930*/  @P1 STG.E.U16 desc[UR22][R8.64], R7 ;  /* 0x0000000708001986 */ /* 0x0005e2000c101516 */
[----:B0-----:R-:W-:Y:S01]  /*d940*/  ISETP.LT.AND P1, PT, R5, UR5, !P0 ;  /* 0x0000000505007c0c */ /* 0x001fe2000c721270 */
[----:B------:R-:W0:Y:S01]  /*d950*/  LDCU UR5, c[0x0][0x39c] ;  /* 0x00007380ff0577ac */ /* 0x000e220008000800 */
[----:B------:R-:W-:Y:S01]  /*d960*/  LEA.HI.X.SX32 R5, R11, R3, 0x1, P6 ;  /* 0x000000030b057211 */ /* 0x000fe200030f0eff */
[----:B------:R-:W-:Y:S01]  /*d970*/  VIADD R11, R0, 0x1f ;  /* 0x0000001f000b7836 */ /* 0x000fe20000000000 */
[----:B------:R-:W-:-:S03]  /*d980*/  LEA R6, P6, R10, R2, 0x1 ;  /* 0x000000020a067211 */ /* 0x000fc600078c08ff */
[----:B------:R5:W-:Y:S01]  /*d990*/  @P5 STG.E.U16 desc[UR22][R4.64], R30 ;  /* 0x0000001e04005986 */ /* 0x000be2000c101516 */
[----:B-1----:R-:W-:Y:S01]  /*d9a0*/  ISETP.LT.AND P5, PT, R11, UR6, !P0 ;  /* 0x000000060b007c0c */ /* 0x002fe2000c7a1270 */
[----:B------:R-:W1:Y:S01]  /*d9b0*/  LDCU UR6, c[0x0][0x39c] ;  /* 0x00007380ff0677ac */ /* 0x000e620008000800 */
[C---:B--2---:R-:W-:Y:S01]  /*d9c0*/  LEA.HI.X.SX32 R7, R10.reuse, R3, 0x1, P6 ;  /* 0x000000030a077211 */ /* 0x044fe200030f0eff */
[----:B------:R-:W-:-:S04]  /*d9d0*/  VIADD R10, R10, UR4 ;  /* 0x000000040a0a7c36 */ /* 0x000fc80008000000 */
[----:B------:R-:W-:Y:S01]  /*d9e0*/  VIADD R11, R10, UR4 ;  /* 0x000000040a0b7c36 */ /* 0x000fe20008000000 */
[----:B-----5:R-:W-:Y:S02]  /*d9f0*/  PRMT R5, R30, 0x7632, R5 ;  /* 0x000076321e057816 */ /* 0x020fe40000000005 */
[----:B0-----:R-:W-:Y:S01]  /*da00*/  ISETP.LT.AND P6, PT, R12, UR5, !P0 ;  /* 0x000000050c007c0c */ /* 0x001fe2000c7c1270 */
[----:B------:R-:W0:Y:S01]  /*da10*/  LDCU UR5, c[0x0][0x39c] ;  /* 0x00007380ff0577ac */ /* 0x000e220008000800 */
[----:B------:R-:W-:Y:S01]  /*da20*/  VIADD R12, R0, 0x26 ;  /* 0x00000026000c7836 */ /* 0x000fe20000000000 */
[----:B------:R2:W-:Y:S01]  /*da30*/  @P4 STG.E.U16 desc[UR22][R6.64], R5 ;  /* 0x0000000506004986 */ /* 0x0005e2000c101516 */
[----:B------:R-:W-:-:S04]  /*da40*/  LEA R8, P4, R10, R2, 0x1 ;  /* 0x000000020a087211 */ /* 0x000fc800078808ff */
[----:B------:R-:W-:Y:S02]  /*da50*/  LEA.HI.X.SX32 R9, R10, R3, 0x1, P4 ;  /* 0x000000030a097211 */ /* 0x000fe400020f0eff */
[----:B------:R-:W-:-:S03]  /*da60*/  LEA R4, P4, R11, R2, 0x1 ;  /* 0x000000020b047211 */ /* 0x000fc600078808ff */
[----:B------:R5:W-:Y:S01]  /*da70*/  @P2 STG.E.U16 desc[UR22][R8.64], R32 ;  /* 0x0000002008002986 */ /* 0x000be2000c101516 */
[----:B--2---:R-:W-:Y:S01]  /*da80*/  VIADD R6, R0, 0x21 ;  /* 0x0000002100067836 */ /* 0x004fe20000000000 */
[C---:B------:R-:W-:Y:S01]  /*da90*/  LEA.HI.X.SX32 R5, R11.reuse, R3, 0x1, P4 ;  /* 0x000000030b057211 */ /* 0x040fe200020f0eff */
[----:B------:R-:W-:Y:S01]  /*daa0*/  VIADD R11, R11, UR4 ;  /* 0x000000040b0b7c36 */ /* 0x000fe20008000000 */
[----:B------:R-:W-:Y:S02]  /*dab0*/  PRMT R7, R32, 0x7632, R7 ;  /* 0x0000763220077816 */ /* 0x000fe40000000007 */
[----:B-1----:R-:W-:Y:S01]  /*dac0*/  ISETP.LT.AND P2, PT, R6, UR6, !P0 ;  /* 0x0000000606007c0c */ /* 0x002fe2000c741270 */
[----:B------:R-:W1:Y:S01]  /*dad0*/  LDCU UR6, c[0x0][0x39c] ;  /* 0x00007380ff0677ac */ /* 0x000e620008000800 */
[C---:B------:R-:W-:Y:S01]  /*dae0*/  VIADD R10, R11.reuse, UR4 ;  /* 0x000000040b0a7c36 */ /* 0x040fe20008000000 */
[----:B------:R2:W-:Y:S01]  /*daf0*/  @P3 STG.E.U16 desc[UR22][R4.64], R7 ;  /* 0x0000000704003986 */ /* 0x0005e2000c101516 */
[----:B------:R-:W-:Y:S01]  /*db00*/  LEA R6, P3, R11, R2, 0x1 ;  /* 0x000000020b067211 */ /* 0x000fe200078608ff */
[----:B-----5:R-:W-:-:S02]  /*db10*/  VIADD R8, R0, 0x22 ;  /* 0x0000002200087836 */ /* 0x020fc40000000000 */
[C---:B------:R-:W-:Y:S01]  /*db20*/  VIADD R9, R0.reuse, 0x23 ;  /* 0x0000002300097836 */ /* 0x040fe20000000000 */
[-C--:B--2---:R-:W-:Y:S01]  /*db30*/  LEA.HI.X.SX32 R7, R11, R3.reuse, 0x1, P3 ;  /* 0x000000030b077211 */ /* 0x084fe200018f0eff */
[----:B------:R-:W-:Y:S01]  /*db40*/  VIADD R4, R0, 0x24 ;  /* 0x0000002400047836 */ /* 0x000fe20000000000 */
[----:B0-----:R-:W-:Y:S01]  /*db50*/  ISETP.LT.AND P3, PT, R8, UR5, !P0 ;  /* 0x0000000508007c0c */ /* 0x001fe2000c761270 */
[----:B------:R-:W0:Y:S01]  /*db60*/  LDCU UR5, c[0x0][0x39c] ;  /* 0x00007380ff0577ac */ /* 0x000e220008000800 */
[C---:B------:R-:W-:Y:S01]  /*db70*/  LEA R8, P4, R10.reuse, R2, 0x1 ;  /* 0x000000020a087211 */ /* 0x040fe200078808ff */
[----:B------:R-:W-:Y:S01]  /*db80*/  @P1 STG.E.U16 desc[UR22][R6.64], R34 ;  /* 0x0000002206001986 */ /* 0x000fe2000c101516 */
[----:B---3--:R-:W-:Y:S01]  /*db90*/  ISETP.LT.AND P1, PT, R9, UR7, !P0 ;  /* 0x0000000709007c0c */ /* 0x008fe2000c721270 */
[----:B------:R-:W2:Y:S01]  /*dba0*/  LDCU UR7, c[0x0][0x39c] ;  /* 0x00007380ff0777ac */ /* 0x000ea20008000800 */
[C---:B------:R-:W-:Y:S01]  /*dbb0*/  LEA.HI.X.SX32 R9, R10.reuse, R3, 0x1, P4 ;  /* 0x000000030a097211 */ /* 0x040fe200020f0eff */
[----:B------:R-:W-:Y:S01]  /*dbc0*/  VIADD R10, R10, UR4 ;  /* 0x000000040a0a7c36 */ /* 0x000fe20008000000 */
[----:B------:R-:W-:-:S02]  /*dbd0*/  PRMT R5, R34, 0x7632, R5 ;  /* 0x0000763222057816 */ /* 0x000fc40000000005 */
[----:B-1----:R-:W-:Y:S01]  /*dbe0*/  ISETP.LT.AND P4, PT, R4, UR6, !P0 ;  /* 0x0000000604007c0c */ /* 0x002fe2000c781270 */
[C---:B------:R-:W-:Y:S01]  /*dbf0*/  VIADD R11, R10.reuse, UR4 ;  /* 0x000000040a0b7c36 */ /* 0x040fe20008000000 */
[----:B------:R-:W1:Y:S01]  /*dc00*/  LDCU UR6, c[0x0][0x39c] ;  /* 0x00007380ff0677ac */ /* 0x000e620008000800 */
[----:B------:R3:W-:Y:S01]  /*dc10*/  @P5 STG.E.U16 desc[UR22][R8.64], R5 ;  /* 0x0000000508005986 */ /* 0x0007e2000c101516 */
[----:B------:R-:W-:-:S04]  /*dc20*/  LEA R4, P5, R10, R2, 0x1 ;  /* 0x000000020a047211 */ /* 0x000fc800078a08ff */
[-C--:B---3--:R-:W-:Y:S01]  /*dc30*/  LEA.HI.X.SX32 R5, R10, R3.reuse, 0x1, P5 ;  /* 0x000000030a057211 */ /* 0x088fe200028f0eff */
[----:B------:R-:W-:Y:S01]  /*dc40*/  VIADD R10, R0, 0x25 ;  /* 0x00000025000a7836 */ /* 0x000fe20000000000 */
[CC--:B------:R-:W-:Y:S02]  /*dc50*/  LEA R6, P5, R11.reuse, R2.reuse, 0x1 ;  /* 0x000000020b067211 */ /* 0x0c0fe400078a08ff */
[----:B------:R-:W-:Y:S01]  /*dc60*/  PRMT R9, R36, 0x7632, R9 ;  /* 0x0000763224097816 */ /* 0x000fe20000000009 */
[----:B------:R3:W-:Y:S01]  /*dc70*/  @P6 STG.E.U16 desc[UR22][R4.64], R36 ;  /* 0x0000002404006986 */ /* 0x0007e2000c101516 */
[C---:B------:R-:W-:Y:S01]  /*dc80*/  LEA.HI.X.SX32 R7, R11.reuse, R3, 0x1, P5 ;  /* 0x000000030b077211 */ /* 0x040fe200028f0eff */
[----:B------:R-:W-:Y:S01]  /*dc90*/  VIADD R11, R11, UR4 ;  /* 0x000000040b0b7c36 */ /* 0x000fe20008000000 */
[----:B0-----:R-:W-:Y:S01]  /*dca0*/  ISETP.LT.AND P5, PT, R10, UR5, !P0 ;  /* 0x000000050a007c0c */ /* 0x001fe2000c7a1270 */
[----:B------:R-:W0:Y:S02]  /*dcb0*/  LDCU UR5, c[0x0][0x39c] ;  /* 0x00007380ff0577ac */ /* 0x000e240008000800 */
[----:B------:R5:W-:Y:S01]  /*dcc0*/  @P2 STG.E.U16 desc[UR22][R6.64], R9 ;  /* 0x0000000906002986 */ /* 0x000be2000c101516 */
[C---:B------:R-:W-:Y:S01]  /*dcd0*/  LEA R8, P2, R11.reuse, R2, 0x1 ;  /* 0x000000020b087211 */ /* 0x040fe200078408ff */
[----:B------:R-:W-:-:S02]  /*dce0*/  VIADD R10, R11, UR4 ;  /* 0x000000040b0a7c36 */ /* 0x000fc40008000000 */
[----:B---3--:R-:W-:-:S03]  /*dcf0*/  VIADD R5, R0, 0x27 ;  /* 0x0000002700057836 */ /* 0x008fc60000000000 */
[----:B------:R-:W-:Y:S02]  /*dd00*/  LEA R4, P6, R10, R2, 0x1 ;  /* 0x000000020a047211 */ /* 0x000fe400078c08ff */
[-C--:B-----5:R-:W-:Y:S01]  /*dd10*/  LEA.HI.X.SX32 R9, R11, R3.reuse, 0x1, P2 ;  /* 0x000000030b097211 */ /* 0x0a0fe200010f0eff */
[----:B------:R-:W-:Y:S01]  /*dd20*/  VIADD R7, R0, 0x28 ;  /* 0x0000002800077836 */ /* 0x000fe20000000000 */
[----:B-1----:R-:W-:Y:S01]  /*dd30*/  ISETP.LT.AND P2, PT, R12, UR6, !P0 ;  /* 0x000000060c007c0c */ /* 0x002fe2000c741270 */
[----:B------:R-:W1:Y:S01]  /*dd40*/  LDCU UR6, c[0x0][0x39c] ;  /* 0x00007380ff0677ac */ /* 0x000e620008000800 */
[----:B------:R-:W-:Y:S01]  /*dd50*/  VIADD R12, R0, 0x2a ;  /* 0x0000002a000c7836 */ /* 0x000fe20000000000 */
[----:B------:R3:W-:Y:S01]  /*dd60*/  @P3 STG.E.U16 desc[UR22][R8.64], R38 ;  /* 0x0000002608003986 */ /* 0x0007e2000c101516 */
[----:B--2---:R-:W-:Y:S01]  /*dd70*/  ISETP.LT.AND P3, PT, R5, UR7, !P0 ;  /* 0x0000000705007c0c */ /* 0x004fe2000c761270 */
[----:B------:R-:W2:Y:S01]  /*dd80*/  LDCU UR7, c[0x0][0x39c] ;  /* 0x00007380ff0777ac */ /* 0x000ea20008000800 */
[C---:B------:R-:W-:Y:S01]  /*dd90*/  LEA.HI.X.SX32 R5, R10.reuse, R3, 0x1, P6 ;  /* 0x000000030a057211 */ /* 0x040fe200030f0eff */
[----:B------:R-:W-:-:S04]  /*dda0*/  VIADD R10, R10, UR4 ;  /* 0x000000040a0a7c36 */ /* 0x000fc80008000000 */
[C---:B------:R-:W-:Y:S01]  /*ddb0*/  VIADD R11, R10.reuse, UR4 ;  /* 0x000000040a0b7c36 */ /* 0x040fe20008000000 */
[----:B------:R-:W-:Y:S02]  /*ddc0*/  LEA R6, P6, R10, R2, 0x1 ;  /* 0x000000020a067211 */ /* 0x000fe400078c08ff */
[----:B---3--:R-:W-:-:S05]  /*ddd0*/  PRMT R9, R38, 0x7632, R9 ;  /* 0x0000763226097816 */ /* 0x008fca0000000009 */
[----:B------:R3:W-:Y:S01]  /*dde0*/  @P1 STG.E.U16 desc[UR22][R4.64], R9 ;  /* 0x0000000904001986 */ /* 0x0007e2000c101516 */
[----:B0-----:R-:W-:Y:S01]  /*ddf0*/  ISETP.LT.AND P1, PT, R7, UR5, !P0 ;  /* 0x0000000507007c0c */ /* 0x001fe2000c721270 */
[----:B------:R-:W0:Y:S01]  /*de00*/  LDCU UR5, c[0x0][0x39c] ;  /* 0x00007380ff0577ac */ /* 0x000e220008000800 */
[----:B------:R-:W-:Y:S01]  /*de10*/  LEA.HI.X.SX32 R7, R10, R3, 0x1, P6 ;  /* 0x000000030a077211 */ /* 0x000fe200030f0eff */
[----:B------:R-:W-:Y:S01]  /*de20*/  VIADD R10, R0, 0x29 ;  /* 0x00000029000a7836 */ /* 0x000fe20000000000 */
[----:B------:R-:W-:-:S03]  /*de30*/  LEA R8, P6, R11, R2, 0x1 ;  /* 0x000000020b087211 */ /* 0x000fc600078c08ff */
[----:B------:R-:W-:Y:S01]  /*de40*/  @P4 STG.E.U16 desc[UR22][R6.64], R40 ;  /* 0x0000002806004986 */ /* 0x000fe2000c101516 */
[----:B-1----:R-:W-:Y:S01]  /*de50*/  ISETP.LT.AND P4, PT, R10, UR6, !P0 ;  /* 0x000000060a007c0c */ /* 0x002fe2000c781270 */
[----:B------:R-:W1:Y:S01]  /*de60*/  LDCU UR6, c[0x0][0x39c] ;  /* 0x00007380ff0677ac */ /* 0x000e620008000800 */
[C---:B---3--:R-:W-:Y:S01]  /*de70*/  LEA.HI.X.SX32 R9, R11.reuse, R3, 0x1, P6 ;  /* 0x000000030b097211 */ /* 0x048fe200030f0eff */
[----:B------:R-:W-:Y:S01]  /*de80*/  VIADD R11, R11, UR4 ;  /* 0x000000040b0b7c36 */ /* 0x000fe20008000000 */
[----:B------:R-:W-:-:S03]  /*de90*/  PRMT R5, R40, 0x7632, R5 ;  /* 0x0000763228057816 */ /* 0x000fc60000000005 */
[C---:B------:R-:W-:Y:S02]  /*dea0*/  VIADD R10, R11.reuse, UR4 ;  /* 0x000000040b0a7c36 */ /* 0x040fe40008000000 */
[----:B------:R3:W-:Y:S01]  /*deb0*/  @P5 STG.E.U16 desc[UR22][R8.64], R5 ;  /* 0x0000000508005986 */ /* 0x0007e2000c101516 */
[CC--:B------:R-:W-:Y:S02]  /*dec0*/  LEA R4, P5, R11.reuse, R2.reuse, 0x1 ;  /* 0x000000020b047211 */ /* 0x0c0fe400078a08ff */
[----:B0-----:R-:W-:Y:S01]  /*ded0*/  ISETP.LT.AND P6, PT, R12, UR5, !P0 ;  /* 0x000000050c007c0c */ /* 0x001fe2000c7c1270 */
[----:B------:R-:W0:Y:S01]  /*dee0*/  LDCU UR5, c[0x0][0x39c] ;  /* 0x00007380ff0577ac */ /* 0x000e220008000800 */
[C---:B------:R-:W-:Y:S01]  /*def0*/  VIADD R12, R0.reuse, 0x30 ;  /* 0x00000030000c7836 */ /* 0x040fe20000000000 */
[----:B---3--:R-:W-:Y:S01]  /*df00*/  LEA.HI.X.SX32 R5, R11, R3, 0x1, P5 ;  /* 0x000000030b057211 */ /* 0x008fe200028f0eff */
[----:B------:R-:W-:Y:S01]  /*df10*/  VIADD R8, R0, 0x2b ;  /* 0x0000002b00087836 */ /* 0x000fe20000000000 */
[----:B------:R-:W-:-:S02]  /*df20*/  LEA R6, P5, R10, R2, 0x1 ;  /* 0x000000020a067211 */ /* 0x000fc400078a08ff */
[----:B------:R-:W-:Y:S01]  /*df30*/  PRMT R9, R42, 0x7632, R9 ;  /* 0x000076322a097816 */ /* 0x000fe20000000009 */
[----:B------:R3:W-:Y:S01]  /*df40*/  @P2 STG.E.U16 desc[UR22][R4.64], R42 ;  /* 0x0000002a04002986 */ /* 0x0007e2000c101516 */
[C---:B------:R-:W-:Y:S01]  /*df50*/  LEA.HI.X.SX32 R7, R10.reuse, R3, 0x1, P5 ;  /* 0x000000030a077211 */ /* 0x040fe200028f0eff */
[----:B------:R-:W-:Y:S01]  /*df60*/  VIADD R10, R10, UR4 ;  /* 0x000000040a0a7c36 */ /* 0x000fe20008000000 */
[----:B-1----:R-:W-:Y:S01]  /*df70*/  ISETP.LT.AND P2, PT, R8, UR6, !P0 ;  /* 0x0000000608007c0c */ /* 0x002fe2000c741270 */
[----:B------:R-:W1:Y:S02]  /*df80*/  LDCU UR6, c[0x0][0x39c] ;  /* 0x00007380ff0677ac */ /* 0x000e640008000800 */
[----:B------:R5:W-:Y:S01]  /*df90*/  @P3 STG.E.U16 desc[UR22][R6.64], R9 ;  /* 0x0000000906003986 */ /* 0x000be2000c101516 */
[C---:B------:R-:W-:Y:S01]  /*dfa0*/  LEA R8, P3, R10.reuse, R2, 0x1 ;  /* 0x000000020a087211 */ /* 0x040fe200078608ff */
[----:B------:R-:W-:Y:S02]  /*dfb0*/  VIADD R11, R10, UR4 ;  /* 0x000000040a0b7c36 */ /* 0x000fe40008000000 */
[----:B---3--:R-:W-:-:S02]  /*dfc0*/  VIADD R4, R0, 0x2c ;  /* 0x0000002c00047836 */ /* 0x008fc40000000000 */
[----:B------:R-:W-:Y:S01]  /*dfd0*/  VIADD R5, R0, 0x2d ;  /* 0x0000002d00057836 */ /* 0x000fe20000000000 */
[-C--:B-----5:R-:W-:Y:S01]  /*dfe0*/  LEA.HI.X.SX32 R9, R10, R3.reuse, 0x1, P3 ;  /* 0x000000030a097211 */ /* 0x0a0fe200018f0eff */
[----:B------:R-:W-:Y:S01]  /*dff0*/  VIADD R6, R0, 0x2e ;  /* 0x0000002e00067836 */ /* 0x000fe20000000000 */
[----:B0-----:R-:W-:Y:S01]  /*e000*/  ISETP.LT.AND P3, PT, R4, UR5, !P0 ;  /* 0x0000000504007c0c */ /* 0x001fe2000c761270 */
[----:B------:R-:W0:Y:S01]  /*e010*/  LDCU UR5, c[0x0][0x39c] ;  /* 0x00007380ff0577ac */ /* 0x000e220008000800 */
[----:B------:R-:W-:Y:S01]  /*e020*/  LEA R4, P5, R11, R2, 0x1 ;  /* 0x000000020b047211 */ /* 0x000fe200078a08ff */
[----:B------:R-:W-:Y:S01]  /*e030*/  @P1 STG.E.U16 desc[UR22][R8.64], R44 ;  /* 0x0000002c08001986 */ /* 0x000fe2000c101516 */
[----:B--2---:R-:W-:Y:S01]  /*e040*/  ISETP.LT.AND P1, PT, R5, UR7, !P0 ;  /* 0x0000000705007c0c */ /* 0x004fe2000c721270 */
        /* <DEDUP_REMOVED lines=11> */
[-C--:B------:R-:W-:Y:S02]  /*e100*/  LEA R8, P4, R10, R2.reuse, 0x1 ;  /* 0x000000020a087211 */ /* 0x080fe400078808ff */
        /* <DEDUP_REMOVED lines=38> */
[-C--:B------:R-:W-:Y:S02]  /*e370*/  LEA R6, P4, R10, R2.reuse, 0x1 ;  /* 0x000000020a067211 */ /* 0x080fe400078808ff */
[----:B0-----:R-:W-:Y:S01]  /*e380*/  ISETP.LT.AND P6, PT, R12, UR5, !P0 ;  /* 0x000000050c007c0c */ /* 0x001fe2000c7c1270 */
[----:B------:R-:W0:Y:S01]  /*e390*/  LDCU UR5, c[0x0][0x39c] ;  /* 0x00007380ff0577ac */ /* 0x000e220008000800 */
[----:B------:R-:W-:Y:S01]  /*e3a0*/  VIADD R12, R0, 0x3a ;  /* 0x0000003a000c7836 */ /* 0x000fe20000000000 */
        /* <DEDUP_REMOVED lines=13> */
[C---:B------:R-:W-:Y:S01]  /*e480*/  VIADD R7, R0.reuse, 0x37 ;  /* 0x0000003700077836 */ /* 0x040fe20000000000 */
[-C--:B-----5:R-:W-:Y:S01]  /*e490*/  LEA.HI.X.SX32 R5, R11, R3.reuse, 0x1, P3 ;  /* 0x000000030b057211 */ /* 0x0a0fe200018f0eff */
[----:B------:R-:W-:Y:S01]  /*e4a0*/  VIADD R8, R0, 0x38 ;  /* 0x0000003800087836 */ /* 0x000fe20000000000 */
[----:B0-----:R-:W-:Y:S01]  /*e4b0*/  ISETP.LT.AND P3, PT, R6, UR5, !P0 ;  /* 0x0000000506007c0c */ /* 0x001fe2000c761270 */
[----:B------:R-:W0:Y:S01]  /*e4c0*/  LDCU UR5, c[0x0][0x39c] ;  /* 0x00007380ff0577ac */ /* 0x000e220008000800 */
[C---:B------:R-:W-:Y:S01]  /*e4d0*/  LEA R6, P4, R10.reuse, R2, 0x1 ;  /* 0x000000020a067211 */ /* 0x040fe200078808ff */
[----:B------:R3:W-:Y:S01]  /*e4e0*/  @P1 STG.E.U16 desc[UR22][R4.64], R54 ;  /* 0x0000003604001986 */ /* 0x0007e2000c101516 */
[----:B--2---:R-:W-:Y:S01]  /*e4f0*/  ISETP.LT.AND P1, PT, R7, UR7, !P0 ;  /* 0x0000000707007c0c */ /* 0x004fe2000c721270 */
[----:B------:R-:W2:Y:S01]  /*e500*/  LDCU UR7, c[0x0][0x39c] ;  /* 0x00007380ff0777ac */ /* 0x000ea20008000800 */
[C---:B------:R-:W-:Y:S01]  /*e510*/  LEA.HI.X.SX32 R7, R10.reuse, R3, 0x1, P4 ;  /* 0x000000030a077211 */ /* 0x040fe200020f0eff */
[----:B------:R-:W-:Y:S01]  /*e520*/  VIADD R10, R10, UR4 ;  /* 0x000000040a0a7c36 */ /* 0x000fe20008000000 */
[----:B-1----:R-:W-:Y:S01]  /*e530*/  ISETP.LT.AND P4, PT, R8, UR6, !P0 ;  /* 0x0000000608007c0c */ /* 0x002fe2000c781270 */
[----:B------:R-:W1:Y:S02]  /*e540*/  LDCU UR6, c[0x0][0x39c] ;  /* 0x00007380ff0677ac */ /* 0x000e640008000800 */
[----:B------:R-:W-:Y:S01]  /*e550*/  VIADD R11, R10, UR4 ;  /* 0x000000040a0b7c36 */ /* 0x000fe20008000000 */
[----:B---3--:R-:W-:-:S05]  /*e560*/  PRMT R5, R54, 0x7632, R5 ;  /* 0x0000763236057816 */ /* 0x008fca0000000005 */
[----:B------:R3:W-:Y:S01]  /*e570*/  @P5 STG.E.U16 desc[UR22][R6.64], R5 ;  /* 0x0000000506005986 */ /* 0x0007e2000c101516 */
[----:B------:R-:W-:-:S04]  /*e580*/  LEA R8, P5, R10, R2, 0x1 ;  /* 0x000000020a087211 */ /* 0x000fc800078a08ff */
[----:B------:R-:W-:Y:S01]  /*e590*/  LEA.HI.X.SX32 R9, R10, R3, 0x1, P5 ;  /* 0x000000030a097211 */ /* 0x000fe200028f0eff */
[----:B------:R-:W-:Y:S01]  /*e5a0*/  VIADD R10, R0, 0x39 ;  /* 0x00000039000a7836 */ /* 0x000fe20000000000 */
[----:B------:R-:W-:-:S03]  /*e5b0*/  LEA R4, P5, R11, R2, 0x1 ;  /* 0x000000020b047211 */ /* 0x000fc600078a08ff */
[----:B------:R5:W-:Y:S01]  /*e5c0*/  @P6 STG.E.U16 desc[UR22][R8.64], R56 ;  /* 0x0000003808006986 */ /* 0x000be2000c101516 */
[----:B---3--:R-:W-:Y:S02]  /*e5d0*/  PRMT R7, R56, 0x7632, R7 ;  /* 0x0000763238077816 */ /* 0x008fe40000000007 */
        /* <DEDUP_REMOVED lines=9> */
[-C--:B---3--:R-:W-:Y:S01]  /*e670*/  LEA.HI.X.SX32 R7, R11, R3.reuse, 0x1, P2 ;  /* 0x000000030b077211 */ /* 0x088fe200010f0eff */
        /* <DEDUP_REMOVED lines=21> */
[C---:B---3--:R-:W-:Y:S01]  /*e7d0*/  LEA.HI.X.SX32 R7, R11.reuse, R3, 0x1, P6 ;  /* 0x000000030b077211 */ /* 0x048fe200030f0eff */
[----:B------:R-:W-:-:S04]  /*e7e0*/  VIADD R11, R11, UR4 ;  /* 0x000000040b0b7c36 */ /* 0x000fc80008000000 */
[C---:B------:R-:W-:Y:S01]  /*e7f0*/  VIADD R10, R11.reuse, UR4 ;  /* 0x000000040b0a7c36 */ /* 0x040fe20008000000 */
        /* <DEDUP_REMOVED lines=9> */
[----:B---3--:R-:W-:Y:S01]  /*e890*/  VIADD R6, R0, 0x3f ;  /* 0x0000003f00067836 */ /* 0x008fe20000000000 */
        /* <DEDUP_REMOVED lines=9> */
[----:B------:R-:W-:Y:S01]  /*e930*/  VIADD R9, R0, 0x41 ;  /* 0x0000004100097836 */ /* 0x000fe20000000000 */
[-C--:B---3--:R-:W-:Y:S01]  /*e940*/  LEA.HI.X.SX32 R7, R10, R3.reuse, 0x1, P3 ;  /* 0x000000030a077211 */ /* 0x088fe200018f0eff */
        /* <DEDUP_REMOVED lines=224> */
[-C--:B---3--:R-:W-:Y:S01]  /*f750*/  LEA.HI.X.SX32 R7, R11, R3.reuse, 0x1, P3 ;  /* 0x000000030b077211 */ /* 0x088fe200018f0eff */
        /* <DEDUP_REMOVED lines=73> */
[----:B------:R-:W-:-:S03]  /*fbf0*/  VIADD R5, R0, 0x69 ;  /* 0x0000006900057836 */ /* 0x000fc60000000000 */
[----:B0-----:R-:W-:Y:S01]  /*fc00*/  ISETP.LT.AND P5, PT, R4, UR5, !P0 ;  /* 0x0000000504007c0c */ /* 0x001fe2000c7a1270 */
[----:B-----5:R-:W-:Y:S01]  /*fc10*/  VIADD R6, R0, 0x6a ;  /* 0x0000006a00067836 */ /* 0x020fe20000000000 */
[-C--:B------:R-:W-:Y:S01]  /*fc20*/  LEA.HI.X.SX32 R9, R10, R3.reuse, 0x1, P3 ;  /* 0x000000030a097211 */ /* 0x080fe200018f0eff */
[----:B------:R-:W0:Y:S01]  /*fc30*/  LDCU UR5, c[0x0][0x39c] ;  /* 0x00007380ff0577ac */ /* 0x000e220008000800 */
[-C--:B------:R-:W-:Y:S02]  /*fc40*/  LEA R4, P3, R11, R2.reuse, 0x1 ;  /* 0x000000020b047211 */ /* 0x080fe400078608ff */
[----:B------:R-:W-:Y:S01]  /*fc50*/  PRMT R7, R104, 0x7632, R7 ;  /* 0x0000763268077816 */ /* 0x000fe20000000007 */
[----:B------:R-:W-:Y:S01]  /*fc60*/  @P1 STG.E.U16 desc[UR22][R8.64], R104 ;  /* 0x0000006808001986 */ /* 0x000fe2000c101516 */
[----:B--2---:R-:W-:Y:S01]  /*fc70*/  ISETP.LT.AND P1, PT, R5, UR7, !P0 ;  /* 0x0000000705007c0c */ /* 0x004fe2000c721270 */
[----:B------:R-:W2:Y:S01]  /*fc80*/  LDCU UR7, c[0x0][0x39c] ;  /* 0x00007380ff0777ac */ /* 0x000ea20008000800 */
[C---:B------:R-:W-:Y:S01]  /*fc90*/  LEA.HI.X.SX32 R5, R11.reuse, R3, 0x1, P3 ;  /* 0x000000030b057211 */ /* 0x040fe200018f0eff */
[----:B------:R-:W-:Y:S01]  /*fca0*/  VIADD R11, R11, UR4 ;  /* 0x000000040b0b7c36 */ /* 0x000fe20008000000 */
[----:B-1----:R-:W-:Y:S01]  /*fcb0*/  ISETP.LT.AND P3, PT, R6, UR6, !P0 ;  /* 0x0000000606007c0c */ /* 0x002fe2000c761270 */
[----:B------:R-:W1:Y:S02]  /*fcc0*/  LDCU UR6, c[0x0][0x39c] ;  /* 0x00007380ff0677ac */ /* 0x000e640008000800 */
[----:B------:R3:W-:Y:S01]  /*fcd0*/  @P4 STG.E.U16 desc[UR22][R4.64], R7 ;  /* 0x0000000704004986 */ /* 0x0007e2000c101516 */
[C---:B------:R-:W-:Y:S01]  /*fce0*/  LEA R6, P4, R11.reuse, R2, 0x1 ;  /* 0x000000020b067211 */ /* 0x040fe200078808ff */
[----:B------:R-:W-:-:S03]  /*fcf0*/  VIADD R10, R11, UR4 ;  /* 0x000000040b0a7c36 */ /* 0x000fc60008000000 */
        /* <DEDUP_REMOVED lines=42> */
[----:B-----5:R-:W-:-:S04]  /*ffa0*/  LEA R8, P6, R11, R2, 0x1 ;  /* 0x000000020b087211 */ /* 0x020fc800078c08ff */
[CC--:B------:R-:W-:Y:S01]  /*ffb0*/  LEA.HI.X.SX32 R9, R11.reuse, R3.reuse, 0x1, P6 ;  /* 0x000000030b097211 */ /* 0x0c0fe200030f0eff */
[----:B------:R-:W-:Y:S01]  /*ffc0*/  VIADD R11, R11, UR4 ;  /* 0x000000040b0b7c36 */ /* 0x000fe20008000000 */
[----:B---3--:R-:W-:Y:S01]  /*ffd0*/  LEA.HI.X.SX32 R7, R10, R3, 0x1, P4 ;  /* 0x000000030a077211 */ /* 0x008fe200020f0eff */
[----:B------:R-:W-:Y:S01]  /*ffe0*/  VIADD R4, R0, 0x71 ;  /* 0x0000007100047836 */ /* 0x000fe20000000000 */
[----:B0-----:R-:W-:Y:S01]  /*fff0*/  ISETP.LT.AND P4, PT, R12, UR5, !P0 ;  /* 0x000000050c007c0c */ /* 0x001fe2000c781270 */
[----:B------:R-:W0:Y:S01]  /*10000*/  LDCU UR5, c[0x0][0x39c] ;  /* 0x00007380ff0577ac */ /* 0x000e220008000800 */
[----:B------:R-:W-:Y:S01]  /*10010*/  PRMT R5, R112, 0x7632, R5 ;  /* 0x0000763270057816 */ /* 0x000fe20000000005 */
[----:B------:R3:W-:Y:S01]  /*10020*/  @P2 STG.E.U16 desc[UR22][R6.64], R112 ;  /* 0x0000007006002986 */ /* 0x0007e2000c101516 */
[----:B-1----:R-:W-:Y:S01]  /*10030*/  ISETP.LT.AND P2, PT, R4, UR6, !P0 ;  /* 0x0000000604007c0c */ /* 0x002fe2000c741270 */
[----:B------:R-:W1:Y:S01]  /*10040*/  LDCU UR6, c[0x0][0x39c] ;  /* 0x00007380ff0677ac */ /* 0x000e620008000800 */
[C---:B------:R-:W-:Y:S01]  /*10050*/  VIADD R10, R11.reuse, UR4 ;  /* 0x000000040b0a7c36 */ /* 0x040fe20008000000 */
[----:B------:R5:W-:Y:S01]  /*10060*/  @P5 STG.E.U16 desc[UR22][R8.64], R5 ;  /* 0x0000000508005986 */ /* 0x000be2000c101516 */
[----:B------:R-:W-:Y:S01]  /*10070*/  LEA R4, P5, R11, R2, 0x1 ;  /* 0x000000020b047211 */ /* 0x000fe200078a08ff */
[----:B------:R-:W-:-:S02]  /*10080*/  VIADD R12, R0, 0x76 ;  /* 0x00000076000c7836 */ /* 0x000fc40000000000 */
[C---:B---3--:R-:W-:Y:S02]  /*10090*/  VIADD R6, R0.reuse, 0x72 ;  /* 0x0000007200067836 */ /* 0x048fe40000000000 */
        /* <DEDUP_REMOVED lines=21> */
[----:B0-----:R-:W-:Y:S01]  /*101f0*/  ISETP.LT.AND P4, PT, R10, UR5, !P0 ;  /* 0x000000050a007c0c */ /* 0x001fe2000c781270 */
[----:B------:R-:W0:Y:S01]  /*10200*/  LDCU UR5, c[0x0][0x39c] ;  /* 0x00007380ff0577ac */ /* 0x000e220008000800 */
[----:B---3--:R-:W-:Y:S02]  /*10210*/  PRMT R7, R116, 0x7632, R7 ;  /* 0x0000763274077816 */ /* 0x008fe40000000007 */
[C---:B------:R-:W-:Y:S01]  /*10220*/  LEA.HI.X.SX32 R5, R11.reuse, R3, 0x1, P3 ;  /* 0x000000030b057211 */ /* 0x040fe200018f0eff */
[----:B------:R-:W-:Y:S01]  /*10230*/  VIADD R11, R11, UR4 ;  /* 0x000000040b0b7c36 */ /* 0x000fe20008000000 */
[----:B-1----:R-:W-:Y:S01]  /*10240*/  ISETP.LT.AND P3, PT, R12, UR6, !P0 ;  /* 0x000000060c007c0c */ /* 0x002fe2000c761270 */
[----:B------:R-:W1:Y:S01]  /*10250*/  LDCU UR6, c[0x0][0x39c] ;  /* 0x00007380ff0677ac */ /* 0x000e620008000800 */
[----:B------:R-:W-:Y:S01]  /*10260*/  VIADD R12, R0, 0x7d ;  /* 0x0000007d000c7836 */ /* 0x000fe20000000000 */
[----:B------:R3:W-:Y:S01]  /*10270*/  @P2 STG.E.U16 desc[UR22][R4.64], R7 ;  /* 0x0000000704002986 */ /* 0x0007e2000c101516 */
[C---:B------:R-:W-:Y:S01]  /*10280*/  LEA R6, P2, R11.reuse, R2, 0x1 ;  /* 0x000000020b067211 */ /* 0x040fe200078408ff */
[----:B------:R-:W-:-:S02]  /*10290*/  VIADD R10, R11, UR4 ;  /* 0x000000040b0a7c36 */ /* 0x000fc40008000000 */
[C---:B-----5:R-:W-:Y:S01]  /*102a0*/  VIADD R9, R0.reuse, 0x77 ;  /* 0x0000007700097836 */ /* 0x060fe20000000000 */
[-C--:B---3--:R-:W-:Y:S01]  /*102b0*/  LEA.HI.X.SX32 R7, R11, R3.reuse, 0x1, P2 ;  /* 0x000000030b077211 */ /* 0x088fe200010f0eff */
[----:B------:R-:W-:Y:S01]  /*102c0*/  VIADD R4, R0, 0x78 ;  /* 0x0000007800047836 */ /* 0x000fe20000000000 */
[-C--:B------:R-:W-:Y:S02]  /*102d0*/  LEA R8, P2, R10, R2.reuse, 0x1 ;  /* 0x000000020a087211 */ /* 0x080fe400078408ff */
[----:B------:R-:W-:Y:S01]  /*102e0*/  PRMT R5, R118, 0x7632, R5 ;  /* 0x0000763276057816 */ /* 0x000fe20000000005 */
[----:B------:R-:W-:Y:S01]  /*102f0*/  @P6 STG.E.U16 desc[UR22][R6.64], R118 ;  /* 0x0000007606006986 */ /* 0x000fe2000c101516 */
[----:B--2---:R-:W-:Y:S01]  /*10300*/  ISETP.LT.AND P6, PT, R9, UR7, !P0 ;  /* 0x0000000709007c0c */ /* 0x004fe2000c7c1270 */
[----:B------:R-:W2:Y:S01]  /*10310*/  LDCU UR7, c[0x0][0x39c] ;  /* 0x00007380ff0777ac */ /* 0x000ea20008000800 */
[C---:B------:R-:W-:Y:S01]  /*10320*/  LEA.HI.X.SX32 R9, R10.reuse, R3, 0x1, P2 ;  /* 0x000000030a097211 */ /* 0x040fe200010f0eff */
[----:B------:R-:W-:Y:S01]  /*10330*/  VIADD R10, R10, UR4 ;  /* 0x000000040a0a7c36 */ /* 0x000fe20008000000 */
[----:B0-----:R-:W-:Y:S01]  /*10340*/  ISETP.LT.AND P2, PT, R4, UR5, !P0 ;  /* 0x0000000504007c0c */ /* 0x001fe2000c741270 */
[----:B------:R-:W0:Y:S02]  /*10350*/  LDCU UR5, c[0x0][0x39c] ;  /* 0x00007380ff0577ac */ /* 0x000e240008000800 */
[----:B------:R3:W-:Y:S01]  /*10360*/  @P1 STG.E.U16 desc[UR22][R8.64], R5 ;  /* 0x0000000508001986 */ /* 0x0007e2000c101516 */
[C---:B------:R-:W-:Y:S01]  /*10370*/  LEA R4, P1, R10.reuse, R2, 0x1 ;  /* 0x000000020a047211 */ /* 0x040fe200078208ff */
[----:B------:R-:W-:-:S03]  /*10380*/  VIADD R11, R10, UR4 ;  /* 0x000000040a0b7c36 */ /* 0x000fc60008000000 */
[-C--:B---3--:R-:W-:Y:S01]  /*10390*/  LEA.HI.X.SX32 R5, R10, R3.reuse, 0x1, P1 ;  /* 0x000000030a057211 */ /* 0x088fe200008f0eff */
[C---:B------:R-:W-:Y:S01]  /*103a0*/  VIADD R10, R0.reuse, 0x79 ;  /* 0x00000079000a7836 */ /* 0x040fe20000000000 */
[C---:B------:R-:W-:Y:S01]  /*103b0*/  LEA R6, P1, R11.reuse, R2, 0x1 ;  /* 0x000000020b067211 */ /* 0x040fe200078208ff */
[----:B------:R-:W-:Y:S02]  /*103c0*/  VIADD R9, R0, 0x7a ;  /* 0x0000007a00097836 */ /* 0x000fe40000000000 */
[----:B------:R3:W-:Y:S01]  /*103d0*/  @P5 STG.E.U16 desc[UR22][R4.64], R120 ;  /* 0x0000007804005986 */ /* 0x0007e2000c101516 */
[C---:B------:R-:W-:Y:S01]  /*103e0*/  LEA.HI.X.SX32 R7, R11.reuse, R3, 0x1, P1 ;  /* 0x000000030b077211 */ /* 0x040fe200008f0eff */
[----:B------:R-:W-:Y:S01]  /*103f0*/  VIADD R11, R11, UR4 ;  /* 0x000000040b0b7c36 */ /* 0x000fe20008000000 */
[----:B-1----:R-:W-:Y:S01]  /*10400*/  ISETP.LT.AND P1, PT, R10, UR6, !P0 ;  /* 0x000000060a007c0c */ /* 0x002fe2000c721270 */
[----:B------:R-:W-:Y:S01]  /*10410*/  VIADD R10, R0, 0x7b ;  /* 0x0000007b000a7836 */ /* 0x000fe20000000000 */
[----:B0-----:R-:W-:Y:S01]  /*10420*/  ISETP.LT.AND P5, PT, R9, UR5, !P0 ;  /* 0x0000000509007c0c */ /* 0x001fe2000c7a1270 */
[----:B------:R-:W0:Y:S01]  /*10430*/  LDCU UR5, c[0x0][0x39c] ;  /* 0x00007380ff0577ac */ /* 0x000e220008000800 */
[----:B------:R-:W1:Y:S01]  /*10440*/  LDCU UR6, c[0x0][0x39c] ;  /* 0x00007380ff0677ac */ /* 0x000e620008000800 */
[----:B---3--:R-:W-:-:S05]  /*10450*/  PRMT R5, R120, 0x7632, R5 ;  /* 0x0000763278057816 */ /* 0x008fca0000000005 */
[----:B------:R3:W-:Y:S01]  /*10460*/  @P4 STG.E.U16 desc[UR22][R6.64], R5 ;  /* 0x0000000506004986 */ /* 0x0007e2000c101516 */
[----:B------:R-:W-:-:S04]  /*10470*/  LEA R8, P4, R11, R2, 0x1 ;  /* 0x000000020b087211 */ /* 0x000fc800078808ff */
[C---:B------:R-:W-:Y:S01]  /*10480*/  LEA.HI.X.SX32 R9, R11.reuse, R3, 0x1, P4 ;  /* 0x000000030b097211 */ /* 0x040fe200020f0eff */
[----:B------:R-:W-:Y:S01]  /*10490*/  VIADD R11, R11, UR4 ;  /* 0x000000040b0b7c36 */ /* 0x000fe20008000000 */
[----:B--2---:R-:W-:-:S03]  /*104a0*/  ISETP.LT.AND P4, PT, R10, UR7, !P0 ;  /* 0x000000070a007c0c */ /* 0x004fc6000c781270 */
[----:B------:R2:W-:Y:S01]  /*104b0*/  @P3 STG.E.U16 desc[UR22][R8.64], R122 ;  /* 0x0000007a08003986 */ /* 0x0005e2000c101516 */
[C---:B------:R-:W-:Y:S01]  /*104c0*/  LEA R4, P3, R11.reuse, R2, 0x1 ;  /* 0x000000020b047211 */ /* 0x040fe200078608ff */
[----:B------:R-:W-:-:S03]  /*104d0*/  VIADD R10, R11, UR4 ;  /* 0x000000040b0a7c36 */ /* 0x000fc60008000000 */
[----:B---3--:R-:W-:Y:S01]  /*104e0*/  LEA.HI.X.SX32 R5, R11, R3, 0x1, P3 ;  /* 0x000000030b057211 */ /* 0x008fe200018f0eff */
[----:B------:R-:W-:Y:S01]  /*104f0*/  VIADD R11, R0, 0x7c ;  /* 0x0000007c000b7836 */ /* 0x000fe20000000000 */
[----:B------:R-:W-:Y:S01]  /*10500*/  LEA R6, P3, R10, R2, 0x1 ;  /* 0x000000020a067211 */ /* 0x000fe200078608ff */
[----:B------:R-:W-:-:S03]  /*10510*/  VIADD R0, R0, 0x7f ;  /* 0x0000007f00007836 */ /* 0x000fc60000000000 */
[C---:B------:R-:W-:Y:S01]  /*10520*/  LEA.HI.X.SX32 R7, R10.reuse, R3, 0x1, P3 ;  /* 0x000000030a077211 */ /* 0x040fe200018f0eff */
[----:B------:R-:W-:Y:S01]  /*10530*/  VIADD R10, R10, UR4 ;  /* 0x000000040a0a7c36 */ /* 0x000fe20008000000 */
[----:B--2---:R-:W-:Y:S02]  /*10540*/  PRMT R9, R122, 0x7632, R9 ;  /* 0x000076327a097816 */ /* 0x004fe40000000009 */
[----:B0-----:R-:W-:Y:S01]  /*10550*/  ISETP.LT.AND P3, PT, R11, UR5, !P0 ;  /* 0x000000050b007c0c */ /* 0x001fe2000c761270 */
[C---:B------:R-:W-:Y:S01]  /*10560*/  VIADD R11, R10.reuse, UR4 ;  /* 0x000000040a0b7c36 */ /* 0x040fe20008000000 */
[----:B------:R-:W0:Y:S01]  /*10570*/  LDCU UR5, c[0x0][0x39c] ;  /* 0x00007380ff0577ac */ /* 0x000e220008000800 */
[----:B------:R2:W-:Y:S04]  /*10580*/  @P6 STG.E.U16 desc[UR22][R4.64], R9 ;  /* 0x0000000904006986 */ /* 0x0005e8000c101516 */
[----:B------:R3:W-:Y:S01]  /*10590*/  @P2 STG.E.U16 desc[UR22][R6.64], R124 ;  /* 0x0000007c06002986 */ /* 0x0007e2000c101516 */
[----:B------:R-:W-:-:S04]  /*105a0*/  LEA R8, P2, R10, R2, 0x1 ;  /* 0x000000020a087211 */ /* 0x000fc800078408ff */
[----:B--2---:R-:W-:Y:S01]  /*105b0*/  LEA.HI.X.SX32 R9, R10, R3, 0x1, P2 ;  /* 0x000000030a097211 */ /* 0x004fe200010f0eff */
[C---:B------:R-:W-:Y:S01]  /*105c0*/  VIADD R10, R11.reuse, UR4 ;  /* 0x000000040b0a7c36 */ /* 0x040fe20008000000 */
[----:B------:R-:W-:Y:S02]  /*105d0*/  PRMT R5, R124, 0x7632, R5 ;  /* 0x000076327c057816 */ /* 0x000fe40000000005 */
[----:B-1----:R-:W-:Y:S01]  /*105e0*/  ISETP.LT.AND P2, PT, R12, UR6, !P0 ;  /* 0x000000060c007c0c */ /* 0x002fe2000c741270 */
[C---:B------:R-:W-:Y:S01]  /*105f0*/  VIADD R13, R10.reuse, UR4 ;  /* 0x000000040a0d7c36 */ /* 0x040fe20008000000 */
[----:B------:R-:W1:Y:S01]  /*10600*/  LDCU UR6, c[0x0][0x39c] ;  /* 0x00007380ff0677ac */ /* 0x000e620008000800 */
[----:B------:R2:W-:Y:S01]  /*10610*/  @P1 STG.E.U16 desc[UR22][R8.64], R5 ;  /* 0x0000000508001986 */ /* 0x0005e2000c101516 */
[-C--:B------:R-:W-:Y:S01]  /*10620*/  LEA R4, P1, R11, R2.reuse, 0x1 ;  /* 0x000000020b047211 */ /* 0x080fe200078208ff */
[----:B------:R-:W-:Y:S01]  /*10630*/  VIADD R14, R13, UR4 ;  /* 0x000000040d0e7c36 */ /* 0x000fe20008000000 */
[----:B---3--:R-:W-:-:S03]  /*10640*/  LEA R6, P6, R10, R2, 0x1 ;  /* 0x000000020a067211 */ /* 0x008fc600078c08ff */
[----:B------:R-:W-:Y:S01]  /*10650*/  VIADD R15, R14, UR4 ;  /* 0x000000040e0f7c36 */ /* 0x000fe20008000000 */
[-C--:B------:R-:W-:Y:S02]  /*10660*/  LEA.HI.X.SX32 R7, R10, R3.reuse, 0x1, P6 ;  /* 0x000000030a077211 */ /* 0x080fe400030f0eff */
[-C--:B------:R-:W-:Y:S01]  /*10670*/  LEA R12, P6, R14, R2.reuse, 0x1 ;  /* 0x000000020e0c7211 */ /* 0x080fe200078c08ff */
[----:B------:R-:W-:Y:S01]  /*10680*/  VIADD R16, R15, UR4 ;  /* 0x000000040f107c36 */ /* 0x000fe20008000000 */
[----:B--2---:R-:W-:Y:S02]  /*10690*/  LEA.HI.X.SX32 R5, R11, R3, 0x1, P1 ;  /* 0x000000030b057211 */ /* 0x004fe400008f0eff */
[----:B------:R-:W-:-:S03]  /*106a0*/  LEA R10, P1, R13, R2, 0x1 ;  /* 0x000000020d0a7211 */ /* 0x000fc600078208ff */
[----:B------:R2:W-:Y:S01]  /*106b0*/  @P5 STG.E.U16 desc[UR22][R4.64], R126 ;  /* 0x0000007e04005986 */ /* 0x0005e2000c101516 */
[-C--:B------:R-:W-:Y:S02]  /*106c0*/  LEA.HI.X.SX32 R11, R13, R3.reuse, 0x1, P1 ;  /* 0x000000030d0b7211 */ /* 0x080fe400008f0eff */
[-C--:B------:R-:W-:Y:S02]  /*106d0*/  LEA.HI.X.SX32 R13, R14, R3.reuse, 0x1, P6 ;  /* 0x000000030e0d7211 */ /* 0x080fe400030f0eff */
[----:B------:R-:W-:Y:S02]  /*106e0*/  LEA R8, P6, R16, R2, 0x1 ;  /* 0x0000000210087211 */ /* 0x000fe400078c08ff */
[----:B0-----:R-:W-:Y:S02]  /*106f0*/  ISETP.LT.AND P1, PT, R17, UR5, !P0 ;  /* 0x0000000511007c0c */ /* 0x001fe4000c721270 */
[----:B-1----:R-:W-:Y:S02]  /*10700*/  ISETP.LT.AND P0, PT, R0, UR6, !P0 ;  /* 0x0000000600007c0c */ /* 0x002fe4000c701270 */
[----:B------:R-:W-:-:S02]  /*10710*/  LEA.HI.X.SX32 R9, R16, R3, 0x1, P6 ;  /* 0x0000000310097211 */ /* 0x000fc400030f0eff */
[----:B------:R-:W-:Y:S02]  /*10720*/  PRMT R0, R126, 0x7632, R0 ;  /* 0x000076327e007816 */ /* 0x000fe40000000000 */
[C---:B------:R-:W-:Y:S02]  /*10730*/  LEA R2, P6, R15.reuse, R2, 0x1 ;  /* 0x000000020f027211 */ /* 0x040fe400078c08ff */
[----:B--2---:R-:W-:Y:S01]  /*10740*/  PRMT R5, R128, 0x7632, R5 ;  /* 0x0000763280057816 */ /* 0x004fe20000000005 */
[----:B------:R0:W-:Y:S01]  /*10750*/  @P4 STG.E.U16 desc[UR22][R6.64], R0 ;  /* 0x0000000006004986 */ /* 0x0001e2000c101516 */
[----:B------:R-:W-:-:S03]  /*10760*/  LEA.HI.X.SX32 R3, R15, R3, 0x1, P6 ;  /* 0x000000030f037211 */ /* 0x000fc600030f0eff */
[----:B------:R1:W-:Y:S04]  /*10770*/  @P3 STG.E.U16 desc[UR22][R10.64], R128 ;  /* 0x000000800a003986 */ /* 0x0003e8000c101516 */
[----:B------:R1:W-:Y:S01]  /*10780*/  @P2 STG.E.U16 desc[UR22][R12.64], R5 ;  /* 0x000000050c002986 */ /* 0x0003e2000c101516 */
[----:B0-----:R-:W-:-:S03]  /*10790*/  PRMT R7, R130, 0x7632, R7 ;  /* 0x0000763282077816 */ /* 0x001fc60000000007 */
[----:B------:R1:W-:Y:S04]  /*107a0*/  @P1 STG.E.U16 desc[UR22][R2.64], R130 ;  /* 0x0000008202001986 */ /* 0x0003e8000c101516 */
[----:B------:R1:W-:Y:S01]  /*107b0*/  @P0 STG.E.U16 desc[UR22][R8.64], R7 ;  /* 0x0000000708000986 */ /* 0x0003e2000c101516 */
[----:B----4-:R-:W-:Y:S06]  /*107c0*/  BAR.SYNC.DEFER_BLOCKING 0x0 ;  /* 0x0000000000007b1d */ /* 0x010fec0000010000 */
[----:B------:R-:W-:Y:S05]  /*107d0*/  BRA.U UP0, `(.L_x_14) ;  /* 0x0000000100a07547 */ /* 0x000fea000b800000 */
[----:B------:R-:W0:Y:S01]  /*107e0*/  S2UR UR5, SR_CgaCtaId ;  /* 0x00000000000579c3 */ /* 0x000e220000008800 */
[----:B------:R-:W-:Y:S01]  /*107f0*/  NOP ;  /* 0x0000000000007918 */ /* 0x000fe20000000000 */
[----:B------:R-:W-:Y:S01]  /*10800*/  UMOV UR4, 0x50 ;  /* 0x0000005000047882 */ /* 0x000fe20000000000 */
[----:B------:R-:W-:Y:S02]  /*10810*/  IMAD.U32 R0, RZ, RZ, UR8 ;  /* 0x00000008ff007e24 */ /* 0x000fe4000f8e00ff */
[----:B-1----:R-:W-:Y:S02]  /*10820*/  IMAD.MOV.U32 R3, RZ, RZ, 0xff ;  /* 0x000000ffff037424 */ /* 0x002fe400078e00ff */
[----:B------:R-:W-:Y:S01]  /*10830*/  IMAD.MOV.U32 R7, RZ, RZ, 0x1 ;  /* 0x00000001ff077424 */ /* 0x000fe200078e00ff */
[----:B------:R-:W-:-:S04]  /*10840*/  LOP3.LUT R0, R0, 0xffff, RZ, 0xc0, !PT ;  /* 0x0000ffff00007812 */ /* 0x000fc800078ec0ff */
[----:B------:R-:W-:-:S05]  /*10850*/  SHF.R.U32.HI R0, RZ, 0x5, R0 ;  /* 0x00000005ff007819 */ /* 0x000fca0000011600 */
[----:B------:R-:W-:Y:S01]  /*10860*/  VIADD R2, R0, 0x10 ;  /* 0x0000001000027836 */ /* 0x000fe20000000000 */
[----:B------:R-:W-:Y:S01]  /*10870*/  SHF.L.U32 R0, R3, R0, RZ ;  /* 0x0000000003007219 */ /* 0x000fe200000006ff */
[----:B0-----:R-:W-:-:S03]  /*10880*/  ULEA UR6, UR5, UR4, 0x18 ;  /* 0x0000000405067291 */ /* 0x001fc6000f8ec0ff */
[----:B------:R-:W-:-:S04]  /*10890*/  SHF.L.U32 R3, R7, R2, RZ ;  /* 0x0000000207037219 */ /* 0x000fc800000006ff */
[----:B------:R-:W-:Y:S02]  /*108a0*/  LOP3.LUT R0, R3, R0, RZ, 0xfc, !PT ;  /* 0x0000000003007212 */ /* 0x000fe400078efcff */
[----:B------:R-:W0:Y:S02]  /*108b0*/  LDS R5, [UR6] ;  /* 0x00000006ff057984 */ /* 0x000e240008000800 */
[C---:B------:R-:W-:Y:S02]  /*108c0*/  LOP3.LUT R2, R0.reuse, 0xffff, RZ, 0xc0, !PT ;  /* 0x0000ffff00027812 */ /* 0x040fe400078ec0ff */
[----:B0-----:R-:W-:-:S04]  /*108d0*/  LOP3.LUT R3, R0, 0xffff, R5, 0x80, !PT ;  /* 0x0000ffff00037812 */ /* 0x001fc800078e8005 */
[----:B------:R-:W-:-:S13]  /*108e0*/  ISETP.NE.AND P0, PT, R3, R2, PT ;  /* 0x000000020300720c */ /* 0x000fda0003f05270 */
[----:B------:R-:W-:Y:S05]  /*108f0*/  @P0 BRA `(.L_x_15) ;  /* 0x0000000000500947 */ /* 0x000fea0003800000 */
[----:B------:R-:W-:Y:S02]  /*10900*/  SHF.R.U32.HI R5, RZ, 0x10, R5 ;  /* 0x00000010ff057819 */ /* 0x000fe40000011605 */
[----:B------:R-:W-:-:S04]  /*10910*/  SHF.R.U32.HI R2, RZ, 0x10, R0 ;  /* 0x00000010ff027819 */ /* 0x000fc80000011600 */
[----:B------:R-:W-:-:S04]  /*10920*/  LOP3.LUT R5, R5, R2, RZ, 0xc0, !PT ;  /* 0x0000000205057212 */ /* 0x000fc800078ec0ff */
[----:B------:R-:W-:-:S13]  /*10930*/  ISETP.NE.AND P0, PT, R5, R2, PT ;  /* 0x000000020500720c */ /* 0x000fda0003f05270 */
[----:B------:R-:W-:Y:S05]  /*10940*/  @P0 BRA `(.L_x_16) ;  /* 0x0000000000300947 */ /* 0x000fea0003800000 */
[----:B------:R-:W-:Y:S01]  /*10950*/  R2UR UR4, R0 ;  /* 0x00000000000472ca */ /* 0x000fe200000e0000 */
[----:B------:R-:W-:Y:S01]  /*10960*/  VOTEU.ANY UR5, UPT, PT ;  /* 0x0000000000057886 */ /* 0x000fe200038e0100 */
[----:B------:R-:W0:Y:S01]  /*10970*/  S2R R0, SR_LANEID ;  /* 0x0000000000007919 */ /* 0x000e220000000000 */
[----:B------:R-:W-:-:S10]  /*10980*/  UFLO.U32 UR5, UR5 ;  /* 0x00000005000572bd */ /* 0x000fd400080e0000 */
[----:B------:R-:W-:-:S06]  /*10990*/  ULOP3.LUT UR4, URZ, UR4, URZ, 0x33, !UPT ;  /* 0x00000004ff047292 */ /* 0x000fcc000f8e33ff */
[----:B------:R-:W-:-:S04]  /*109a0*/  IMAD.U32 R2, RZ, RZ, UR4 ;  /* 0x00000004ff027e24 */ /* 0x000fc8000f8e00ff */
[----:B------:R-:W1:Y:S02]  /*109b0*/  REDUX UR7, R2 ;  /* 0x00000000020773c4 */ /* 0x000e640000000000 */
[----:B------:R2:W-:Y:S01]  /*109c0*/  UTCATOMSWS.AND URZ, UR4 ;  /* 0x0000000400ff79e3 */ /* 0x0005e20008000000 */
[----:B0-----:R-:W-:Y:S01]  /*109d0*/  ISETP.EQ.U32.AND P0, PT, R0, UR5, PT ;  /* 0x0000000500007c0c */ /* 0x001fe2000bf02070 */
[----:B-1----:R-:W-:-:S12]  /*109e0*/  IMAD.U32 R0, RZ, RZ, UR7 ;  /* 0x00000007ff007e24 */ /* 0x002fd8000f8e00ff */
[----:B------:R2:W-:Y:S01]  /*109f0*/  @P0 ATOMS.AND RZ, [UR6], R0 ;  /* 0x00000000ffff098c */ /* 0x0005e2000a800006 */
[----:B------:R-:W-:Y:S05]  /*10a00*/  BRA `(.L_x_14) ;  /* 0x0000000000147947 */ /* 0x000fea0003800000 */
.L_x_16:
[----:B------:R-:W-:-:S07]  /*10a10*/  MOV R2, 0x10a30 ;  /* 0x00010a3000027802 */ /* 0x000fce0000000f00 */
[----:B------:R-:W-:Y:S05]  /*10a20*/  CALL.REL.NOINC `($__internal_0_$__cuda_sm10x_tcgen05_guardrail_trap_col_being_dealloced_not_returned_by_alloc) ;  /* 0x00000000002c7944 */ /* 0x000fea0003c00000 */
[----:B------:R-:W-:Y:S05]  /*10a30*/  BRA `(.L_x_14) ;  /* 0x0000000000087947 */ /* 0x000fea0003800000 */
.L_x_15:
[----:B------:R-:W-:-:S07]  /*10a40*/  MOV R2, 0x10a60 ;  /* 0x00010a6000027802 */ /* 0x000fce0000000f00 */
[----:B------:R-:W-:Y:S05]  /*10a50*/  CALL.REL.NOINC `($__internal_2_$__cuda_sm10x_tcgen05_guardrail_trap_unallocated_columns_being_dealloced) ;  /* 0x0000000000387944 */ /* 0x000fea0003c00000 */
.L_x_14:
[----:B------:R-:W-:Y:S01]  /*10a60*/  NOP ;  /* 0x0000000000007918 */ /* 0x000fe20000000000 */
[----:B--2---:R-:W-:Y:S05]  /*10a70*/  EXIT ;  /* 0x000000000000794d */ /* 0x004fea0003800000 */
.L_x_9:
[----:B------:R-:W0:Y:S02]  /*10a80*/  SYNCS.PHASECHK.TRANS64.TRYWAIT P1, [UR11], R7 ;  /* 0x00000007ff0075a7 */ /* 0x000e24000802110b */
[----:B0-----:R-:W-:Y:S05]  /*10a90*/  @!P1 BRA `(.L_x_9) ;  /* 0xfffffffc00f89947 */ /* 0x001fea000383ffff */
[----:B------:R-:W-:Y:S05]  /*10aa0*/  BRA `(.L_x_17) ;  /* 0xffffffa400e87947 */ /* 0x000fea000383ffff */
.L_x_13:
[----:B------:R-:W0:Y:S02]  /*10ab0*/  SYNCS.PHASECHK.TRANS64.TRYWAIT P0, [UR11], R2 ;  /* 0x00000002ff0075a7 */ /* 0x000e24000800110b */
[----:B0-----:R-:W-:Y:S05]  /*10ac0*/  @!P0 BRA `(.L_x_13) ;  /* 0xfffffffc00f88947 */ /* 0x001fea000383ffff */
[----:B------:R-:W-:Y:S05]  /*10ad0*/  BRA `(.L_x_12) ;  /* 0xffffffbc00587947 */ /* 0x000fea000383ffff */
        .weak           $__internal_0_$__cuda_sm10x_tcgen05_guardrail_trap_col_being_dealloced_not_returned_by_alloc
        .type           $__internal_0_$__cuda_sm10x_tcgen05_guardrail_trap_col_being_dealloced_not_returned_by_alloc,@function
        .size           $__internal_0_$__cuda_sm10x_tcgen05_guardrail_trap_col_being_dealloced_not_returned_by_alloc,($__internal_1_$__cuda_sm10x_tcgen05_guardrail_trap_phase_invalid_during_alloc - $__internal_0_$__cuda_sm10x_tcgen05_guardrail_trap_col_being_dealloced_not_returned_by_alloc)
$__internal_0_$__cuda_sm10x_tcgen05_guardrail_trap_col_being_dealloced_not_returned_by_alloc:
[----:B------:R-:W-:Y:S05]  /*10ae0*/  BPT.TRAP 0x1 ;  /* 0x000000040000795c */ /* 0x000fea0000300000 */
[----:B------:R-:W-:-:S04]  /*10af0*/  IMAD.MOV.U32 R3, RZ, RZ, 0x0 ;  /* 0x00000000ff037424 */ /* 0x000fc800078e00ff */
[----:B------:R-:W-:Y:S05]  /*10b00*/  RET.REL.NODEC R2 `(matmul_kernel) ;  /* 0xfffffef4023c7950 */ /* 0x000fea0003c3ffff */
        .weak           $__internal_1_$__cuda_sm10x_tcgen05_guardrail_trap_phase_invalid_during_alloc
        .type           $__internal_1_$__cuda_sm10x_tcgen05_guardrail_trap_phase_invalid_during_alloc,@function
        .size           $__internal_1_$__cuda_sm10x_tcgen05_guardrail_trap_phase_invalid_during_alloc,($__internal_2_$__cuda_sm10x_tcgen05_guardrail_trap_unallocated_columns_being_dealloced - $__internal_1_$__cuda_sm10x_tcgen05_guardrail_trap_phase_invalid_during_alloc)
$__internal_1_$__cuda_sm10x_tcgen05_guardrail_trap_phase_invalid_during_alloc:
[----:B------:R-:W-:Y:S05]  /*10b10*/  BPT.TRAP 0x1 ;  /* 0x000000040000795c */ /* 0x000fea0000300000 */
[----:B------:R-:W-:-:S04]  /*10b20*/  IMAD.MOV.U32 R3, RZ, RZ, 0x0 ;  /* 0x00000000ff037424 */ /* 0x000fc800078e00ff */
[----:B------:R-:W-:Y:S05]  /*10b30*/  RET.REL.NODEC R2 `(matmul_kernel) ;  /* 0xfffffef402307950 */ /* 0x000fea0003c3ffff */
        .weak           $__internal_2_$__cuda_sm10x_tcgen05_guardrail_trap_unallocated_columns_being_dealloced
        .type           $__internal_2_$__cuda_sm10x_tcgen05_guardrail_trap_unallocated_columns_being_dealloced,@function
        .size           $__internal_2_$__cuda_sm10x_tcgen05_guardrail_trap_unallocated_columns_being_dealloced,(.L_x_21 - $__internal_2_$__cuda_sm10x_tcgen05_guardrail_trap_unallocated_columns_being_dealloced)
$__internal_2_$__cuda_sm10x_tcgen05_guardrail_trap_unallocated_columns_being_dealloced:
[----:B------:R-:W-:Y:S05]  /*10b40*/  BPT.TRAP 0x1 ;  /* 0x000000040000795c */ /* 0x000fea0000300000 */
[----:B------:R-:W-:-:S04]  /*10b50*/  IMAD.MOV.U32 R3, RZ, RZ, 0x0 ;  /* 0x00000000ff037424 */ /* 0x000fc800078e00ff */
[----:B------:R-:W-:Y:S05]  /*10b60*/  RET.REL.NODEC R2 `(matmul_kernel) ;  /* 0xfffffef402247950 */ /* 0x000fea0003c3ffff */
.L_x_18:
[----:B------:R-:W-:-:S00]  /*10b70*/  BRA `(.L_x_18) ;  /* 0xfffffffc00fc7947 */ /* 0x000fc0000383ffff */
[----:B------:R-:W-:-:S00]  /*10b80*/  NOP ;  /* 0x0000000000007918 */ /* 0x000fc00000000000 */
[----:B------:R-:W-:-:S00]  /*10b90*/  NOP ;  /* 0x0000000000007918 */ /* 0x000fc00000000000 */
[----:B------:R-:W-:-:S00]  /*10ba0*/  NOP ;  /* 0x0000000000007918 */ /* 0x000fc00000000000 */
[----:B------:R-:W-:-:S00]  /*10bb0*/  NOP ;  /* 0x0000000000007918 */ /* 0x000fc00000000000 */
[----:B------:R-:W-:-:S00]  /*10bc0*/  NOP ;  /* 0x0000000000007918 */ /* 0x000fc00000000000 */
[----:B------:R-:W-:-:S00]  /*10bd0*/  NOP ;  /* 0x0000000000007918 */ /* 0x000fc00000000000 */
[----:B------:R-:W-:-:S00]  /*10be0*/  NOP ;  /* 0x0000000000007918 */ /* 0x000fc00000000000 */
[----:B------:R-:W-:-:S00]  /*10bf0*/  NOP ;  /* 0x0000000000007918 */ /* 0x000fc00000000000 */
.L_x_21:


//--------------------- .nv.shared.matmul_kernel  --------------------------
	.section	.nv.shared.matmul_kernel,"aw",@nobits
	.sectionflags	@""
	.align	16
	.zero		1024


//--------------------- .nv.shared.reserved.0     --------------------------
	.section	.nv.shared.reserved.0,"aw",@nobits
	.align	8
	.weak		__nv_reservedSMEM_offset_0_alias
	.size		__nv_reservedSMEM_offset_0_alias, 0, 64
	.other		__nv_reservedSMEM_offset_0_alias,@"STO_CUDA_RESERVED_SHARED STV_DEFAULT"
__nv_reservedSMEM_offset_0_alias:
	.zero		0
.nv.shared.reserved.0:
	.zero		64
	.weak		__nv_reservedSMEM_allocation_phase
	.type		__nv_reservedSMEM_allocation_phase,@object
	.size		__nv_reservedSMEM_allocation_phase,(.L_0 - __nv_reservedSMEM_allocation_phase)
__nv_reservedSMEM_allocation_phase:
	.zero		1
.L_0:
	.zero		7
	.weak		__nv_reservedSMEM_devtool_atexit_pc
	.type		__nv_reservedSMEM_devtool_atexit_pc,@object
	.size		__nv_reservedSMEM_devtool_atexit_pc,(__nv_reservedSMEM_allocation_mask - __nv_reservedSMEM_devtool_atexit_pc)
__nv_reservedSMEM_devtool_atexit_pc:
	.zero		8
	.weak		__nv_reservedSMEM_allocation_mask
	.type		__nv_reservedSMEM_allocation_mask,@object
	.size		__nv_reservedSMEM_allocation_mask,(.L_2 - __nv_reservedSMEM_allocation_mask)
__nv_reservedSMEM_allocation_mask:
	.zero		4
.L_2:


//--------------------- .nv.constant0.matmul_kernel --------------------------
	.section	.nv.constant0.matmul_kernel,"a",@progbits
	.sectionflags	@""
	.align	4
.nv.constant0.matmul_kernel:
	.zero		976


//--------------------- SYMBOLS --------------------------

	.type		.nv.reservedSmem.offset0,@object
	.size		.nv.reservedSmem.offset0,0x4
	.type		.nv.reservedSmem.cap,@object
	.size		.nv.reservedSmem.cap,0x4
